	.target	sm_90a

	.elftype	@"ET_EXEC"


//--------------------- .note.nv.tkinfo           --------------------------
	.section	.note.nv.tkinfo,"",@"SHT_NOTE"
	.sectionflags	@"SHF_NOTE_NV_TKINFO"
	.tkinfo
        /*0018*/ 	.word	0x00000002
        /*0030*/ 	.string	""
        /*0030*/ 	.string	"ptxas"
        /*0030*/ 	.string	"Cuda compilation tools, release 13.0, V13.0.88"
        /*0030*/ 	.string	"Build cuda_13.0.r13.0/compiler.36424714_0"
        /*0030*/ 	.string	"-arch sm_90a -m 64 "



//--------------------- .note.nv.cuinfo           --------------------------
	.section	.note.nv.cuinfo,"",@"SHT_NOTE"
	.sectionflags	@"SHF_NOTE_NV_CUINFO"
        /*0018*/ 	.short	0x0002
        /*001a*/ 	.short	0x005a
        /*001c*/ 	.short	0x0082
	.zero		2


//--------------------- .nv.info                  --------------------------
	.section	.nv.info,"",@"SHT_CUDA_INFO"
	.align	4


	//----- nvinfo : EIATTR_REGCOUNT
	.align		4
        /*0000*/ 	.byte	0x04, 0x2f
        /*0002*/ 	.short	(.L_15 - .L_14)
	.align		4
.L_14:
        /*0004*/ 	.word	index@(_ZN7cutlass13device_kernelINS_4gemm6kernel13GemmUniversalIN4cute5tupleIJiiiiEEENS1_10collective13CollectiveMmaINS1_34MainloopSm90TmaGmmaWarpSpecializedILi9ENS5_IJNS4_1CILi1EEESB_SB_EEENS1_32KernelTmaWarpSpecializedPingpongEEENS5_IJNSA_ILi64EEENSA_ILi128EEESF_EEENS_6half_tENS5_IJlSB_lEEESI_NS5_IJSB_llEEENS4_8TiledMMAINS4_8MMA_AtomIJNS4_4SM904GMMA26MMA_64x128x16_F32F16F16_SSILNSO_5MajorE0ELSQ_1ELNSO_7ScaleInE1ELSR_1EEEEEENS4_6LayoutISC_NS5_IJNSA_ILi0EEESV_SV_EEEEENS5_IJNS4_10UnderscoreESY_SY_EEEEENS4_13SM90_TMA_LOADENS4_14ComposedLayoutINS4_7SwizzleILi3ELi4ELi3EEENS4_18smem_ptr_flag_bitsILi16EEENSU_INS5_IJNSA_ILi8EEESF_EEENS5_IJSF_SB_EEEEEEEvNS4_8identityES11_NS12_IS14_S16_NSU_INS5_IJSF_S17_EEENS5_IJSB_SF_EEEEEEEvS1C_EENS_8epilogue10collective6detail29Sm90TmaWarpSpecializedAdapterINS1J_15DefaultEpilogueISI_SJ_SJ_NS1I_6thread17LinearCombinationISI_Li1EffLNS1N_9ScaleType4KindE0ELNS_15FloatRoundStyleE2ESI_EENS1_15EpilogueDefaultEEEEEvvEEEEvNT_6ParamsE)
        /*0008*/ 	.word	0x000000a8


	//----- nvinfo : EIATTR_FRAME_SIZE
	.align		4
.L_15:
        /*000c*/ 	.byte	0x04, 0x11
        /*000e*/ 	.short	(.L_17 - .L_16)
	.align		4
.L_16:
        /*0010*/ 	.word	index@(_ZN7cutlass13device_kernelINS_4gemm6kernel13GemmUniversalIN4cute5tupleIJiiiiEEENS1_10collective13CollectiveMmaINS1_34MainloopSm90TmaGmmaWarpSpecializedILi9ENS5_IJNS4_1CILi1EEESB_SB_EEENS1_32KernelTmaWarpSpecializedPingpongEEENS5_IJNSA_ILi64EEENSA_ILi128EEESF_EEENS_6half_tENS5_IJlSB_lEEESI_NS5_IJSB_llEEENS4_8TiledMMAINS4_8MMA_AtomIJNS4_4SM904GMMA26MMA_64x128x16_F32F16F16_SSILNSO_5MajorE0ELSQ_1ELNSO_7ScaleInE1ELSR_1EEEEEENS4_6LayoutISC_NS5_IJNSA_ILi0EEESV_SV_EEEEENS5_IJNS4_10UnderscoreESY_SY_EEEEENS4_13SM90_TMA_LOADENS4_14ComposedLayoutINS4_7SwizzleILi3ELi4ELi3EEENS4_18smem_ptr_flag_bitsILi16EEENSU_INS5_IJNSA_ILi8EEESF_EEENS5_IJSF_SB_EEEEEEEvNS4_8identityES11_NS12_IS14_S16_NSU_INS5_IJSF_S17_EEENS5_IJSB_SF_EEEEEEEvS1C_EENS_8epilogue10collective6detail29Sm90TmaWarpSpecializedAdapterINS1J_15DefaultEpilogueISI_SJ_SJ_NS1I_6thread17LinearCombinationISI_Li1EffLNS1N_9ScaleType4KindE0ELNS_15FloatRoundStyleE2ESI_EENS1_15EpilogueDefaultEEEEEvvEEEEvNT_6ParamsE)
        /*0014*/ 	.word	0x00000008


	//----- nvinfo : EIATTR_MIN_STACK_SIZE
	.align		4
.L_17:
        /*0018*/ 	.byte	0x04, 0x12
        /*001a*/ 	.short	(.L_19 - .L_18)
	.align		4
.L_18:
        /*001c*/ 	.word	index@(_ZN7cutlass13device_kernelINS_4gemm6kernel13GemmUniversalIN4cute5tupleIJiiiiEEENS1_10collective13CollectiveMmaINS1_34MainloopSm90TmaGmmaWarpSpecializedILi9ENS5_IJNS4_1CILi1EEESB_SB_EEENS1_32KernelTmaWarpSpecializedPingpongEEENS5_IJNSA_ILi64EEENSA_ILi128EEESF_EEENS_6half_tENS5_IJlSB_lEEESI_NS5_IJSB_llEEENS4_8TiledMMAINS4_8MMA_AtomIJNS4_4SM904GMMA26MMA_64x128x16_F32F16F16_SSILNSO_5MajorE0ELSQ_1ELNSO_7ScaleInE1ELSR_1EEEEEENS4_6LayoutISC_NS5_IJNSA_ILi0EEESV_SV_EEEEENS5_IJNS4_10UnderscoreESY_SY_EEEEENS4_13SM90_TMA_LOADENS4_14ComposedLayoutINS4_7SwizzleILi3ELi4ELi3EEENS4_18smem_ptr_flag_bitsILi16EEENSU_INS5_IJNSA_ILi8EEESF_EEENS5_IJSF_SB_EEEEEEEvNS4_8identityES11_NS12_IS14_S16_NSU_INS5_IJSF_S17_EEENS5_IJSB_SF_EEEEEEEvS1C_EENS_8epilogue10collective6detail29Sm90TmaWarpSpecializedAdapterINS1J_15DefaultEpilogueISI_SJ_SJ_NS1I_6thread17LinearCombinationISI_Li1EffLNS1N_9ScaleType4KindE0ELNS_15FloatRoundStyleE2ESI_EENS1_15EpilogueDefaultEEEEEvvEEEEvNT_6ParamsE)
        /*0020*/ 	.word	0x00000008
.L_19:


//--------------------- .nv.compat                --------------------------
	.section	.nv.compat,"",@"SHT_CUDA_COMPAT_INFO"
	.align	4
        /*0000*/ 	.byte	0x02, 0x09, 0x01, 0x00, 0x02, 0x02, 0x04, 0x00, 0x02, 0x05, 0x05, 0x00, 0x03, 0x07, 0x01, 0x01
        /*0010*/ 	.byte	0x02, 0x03, 0x01, 0x00, 0x02, 0x06, 0x01, 0x00, 0x04, 0x0b, 0x08, 0x00, 0x00, 0x00, 0x00, 0x00
        /*0020*/ 	.byte	0x00, 0x00, 0x00, 0x00


//--------------------- .nv.info._ZN7cutlass13device_kernelINS_4gemm6kernel13GemmUniversalIN4cute5tupleIJiiiiEEENS1_10collective13CollectiveMmaINS1_34MainloopSm90TmaGmmaWarpSpecializedILi9ENS5_IJNS4_1CILi1EEESB_SB_EEENS1_32KernelTmaWarpSpecializedPingpongEEENS5_IJNSA_ILi64EEENSA_ILi128EEESF_EEENS_6half_tENS5_IJlSB_lEEESI_NS5_IJSB_llEEENS4_8TiledMMAINS4_8MMA_AtomIJNS4_4SM904GMMA26MMA_64x128x16_F32F16F16_SSILNSO_5MajorE0ELSQ_1ELNSO_7ScaleInE1ELSR_1EEEEEENS4_6LayoutISC_NS5_IJNSA_ILi0EEESV_SV_EEEEENS5_IJNS4_10UnderscoreESY_SY_EEEEENS4_13SM90_TMA_LOADENS4_14ComposedLayoutINS4_7SwizzleILi3ELi4ELi3EEENS4_18smem_ptr_flag_bitsILi16EEENSU_INS5_IJNSA_ILi8EEESF_EEENS5_IJSF_SB_EEEEEEEvNS4_8identityES11_NS12_IS14_S16_NSU_INS5_IJSF_S17_EEENS5_IJSB_SF_EEEEEEEvS1C_EENS_8epilogue10collective6detail29Sm90TmaWarpSpecializedAdapterINS1J_15DefaultEpilogueISI_SJ_SJ_NS1I_6thread17LinearCombinationISI_Li1EffLNS1N_9ScaleType4KindE0ELNS_15FloatRoundStyleE2ESI_EENS1_15EpilogueDefaultEEEEEvvEEEEvNT_6ParamsE --------------------------
	.section	.nv.info._ZN7cutlass13device_kernelINS_4gemm6kernel13GemmUniversalIN4cute5tupleIJiiiiEEENS1_10collective13CollectiveMmaINS1_34MainloopSm90TmaGmmaWarpSpecializedILi9ENS5_IJNS4_1CILi1EEESB_SB_EEENS1_32KernelTmaWarpSpecializedPingpongEEENS5_IJNSA_ILi64EEENSA_ILi128EEESF_EEENS_6half_tENS5_IJlSB_lEEESI_NS5_IJSB_llEEENS4_8TiledMMAINS4_8MMA_AtomIJNS4_4SM904GMMA26MMA_64x128x16_F32F16F16_SSILNSO_5MajorE0ELSQ_1ELNSO_7ScaleInE1ELSR_1EEEEEENS4_6LayoutISC_NS5_IJNSA_ILi0EEESV_SV_EEEEENS5_IJNS4_10UnderscoreESY_SY_EEEEENS4_13SM90_TMA_LOADENS4_14ComposedLayoutINS4_7SwizzleILi3ELi4ELi3EEENS4_18smem_ptr_flag_bitsILi16EEENSU_INS5_IJNSA_ILi8EEESF_EEENS5_IJSF_SB_EEEEEEEvNS4_8identityES11_NS12_IS14_S16_NSU_INS5_IJSF_S17_EEENS5_IJSB_SF_EEEEEEEvS1C_EENS_8epilogue10collective6detail29Sm90TmaWarpSpecializedAdapterINS1J_15DefaultEpilogueISI_SJ_SJ_NS1I_6thread17LinearCombinationISI_Li1EffLNS1N_9ScaleType4KindE0ELNS_15FloatRoundStyleE2ESI_EENS1_15EpilogueDefaultEEEEEvvEEEEvNT_6ParamsE,"",@"SHT_CUDA_INFO"
	.sectionflags	@""
	.align	4


	//----- nvinfo : EIATTR_CUDA_API_VERSION
	.align		4
        /*0000*/ 	.byte	0x04, 0x37
        /*0002*/ 	.short	(.L_21 - .L_20)
.L_20:
        /*0004*/ 	.word	0x00000082


	//----- nvinfo : EIATTR_KPARAM_INFO
	.align		4
.L_21:
        /*0008*/ 	.byte	0x04, 0x17
        /*000a*/ 	.short	(.L_23 - .L_22)
.L_22:
        /*000c*/ 	.word	0x00000000
        /*0010*/ 	.short	0x0000
        /*0012*/ 	.short	0x0070
        /*0014*/ 	.byte	0x00, 0xf0, 0x01, 0x10


	//----- nvinfo : EIATTR_SPARSE_MMA_MASK
	.align		4
.L_23:
        /*0018*/ 	.byte	0x03, 0x50
        /*001a*/ 	.short	0x0000


	//----- nvinfo : EIATTR_MAXREG_COUNT
	.align		4
        /*001c*/ 	.byte	0x03, 0x1b
        /*001e*/ 	.short	0x00a8


	//----- nvinfo : EIATTR_NUM_BARRIERS
	.align		4
        /*0020*/ 	.byte	0x02, 0x4c
        /*0022*/ 	.byte	0x01
	.zero		1


	//----- nvinfo : EIATTR_EXTERNS
	.align		4
        /*0024*/ 	.byte	0x04, 0x0f
        /*0026*/ 	.short	(.L_25 - .L_24)


	//   ....[0]....
	.align		4
.L_24:
        /*0028*/ 	.word	index@(__assertfail)


	//----- nvinfo : EIATTR_ANNOTATIONS
	.align		4
.L_25:
        /*002c*/ 	.byte	0x04, 0x55
        /*002e*/ 	.short	(.L_27 - .L_26)


	//   ....[0]....
.L_26:
        /*0030*/ 	.word	0x00000001
        /*0034*/ 	.byte	0xa0, 0x0b, 0x00, 0x00, 0x01, 0x00, 0x00, 0x00, 0xc0, 0x12, 0x00, 0x00, 0x01, 0x00, 0x00, 0x00
        /*0044*/ 	.byte	0x90, 0x61, 0x00, 0x00, 0x01, 0x00, 0x00, 0x00, 0xd0, 0x6d, 0x00, 0x00


	//----- nvinfo : EIATTR_MERCURY_ISA_VERSION
	.align		4
.L_27:
        /*0050*/ 	.byte	0x03, 0x5f
        /*0052*/ 	.short	0x0101


	//----- nvinfo : EIATTR_INT_WARP_WIDE_INSTR_OFFSETS
	.align		4
        /*0054*/ 	.byte	0x04, 0x31
        /*0056*/ 	.short	(.L_29 - .L_28)


	//   ....[0]....
.L_28:
        /*0058*/ 	.word	0x000004c0


	//   ....[1]....
        /*005c*/ 	.word	0x000004e0


	//   ....[2]....
        /*0060*/ 	.word	0x00000560


	//   ....[3]....
        /*0064*/ 	.word	0x00000570


	//   ....[4]....
        /*0068*/ 	.word	0x00000580


	//   ....[5]....
        /*006c*/ 	.word	0x000005a0


	//   ....[6]....
        /*0070*/ 	.word	0x00000630


	//   ....[7]....
        /*0074*/ 	.word	0x00000650


	//----- nvinfo : EIATTR_COOP_GROUP_MASK_REGIDS
	.align		4
.L_29:
        /*0078*/ 	.byte	0x04, 0x29
        /*007a*/ 	.short	(.L_31 - .L_30)


	//   ....[0]....
.L_30:
        /*007c*/ 	.word	0xffffffff


	//   ....[1]....
        /*0080*/ 	.word	0xffffffff


	//   ....[2]....
        /*0084*/ 	.word	0xffffffff


	//   ....[3]....
        /*0088*/ 	.word	0xffffffff


	//   ....[4]....
        /*008c*/ 	.word	0xffffffff


	//   ....[5]....
        /*0090*/ 	.word	0xffffffff


	//----- nvinfo : EIATTR_COOP_GROUP_INSTR_OFFSETS
	.align		4
.L_31:
        /*0094*/ 	.byte	0x04, 0x28
        /*0096*/ 	.short	(.L_33 - .L_32)


	//   ....[0]....
.L_32:
        /*0098*/ 	.word	0x00000070


	//   ....[1]....
        /*009c*/ 	.word	0x00000080


	//   ....[2]....
        /*00a0*/ 	.word	0x00000140


	//   ....[3]....
        /*00a4*/ 	.word	0x000003a0


	//   ....[4]....
        /*00a8*/ 	.word	0x000003e0


	//   ....[5]....
        /*00ac*/ 	.word	0x00000420


	//----- nvinfo : EIATTR_REG_RECONFIG
	.align		4
.L_33:
        /*00b0*/ 	.byte	0x01, 0x54
	.zero		2


	//----- nvinfo : EIATTR_SYSCALL_OFFSETS
	.align		4
        /*00b4*/ 	.byte	0x04, 0x46
        /*00b6*/ 	.short	(.L_35 - .L_34)


	//   ....[0]....
.L_34:
        /*00b8*/ 	.word	0x00001740


	//----- nvinfo : EIATTR_MBARRIER_INSTR_OFFSETS
	.align		4
.L_35:
        /*00bc*/ 	.byte	0x04, 0x39
        /*00be*/ 	.short	(.L_37 - .L_36)


	//   ....[0]....
.L_36:
        /*00c0*/ 	.word	0x00000260
        /*00c4*/ 	.word	0x000000ff
        /*00c8*/ 	.word	0x00000000
        /*00cc*/ 	.short	0x0100
        /*00ce*/ 	.byte	0x08
	.zero		1


	//   ....[1]....
        /*00d0*/ 	.word	0x00000270
        /*00d4*/ 	.word	0x000000ff
        /*00d8*/ 	.word	0x00000048
        /*00dc*/ 	.short	0x0100
        /*00de*/ 	.byte	0x08
	.zero		1


	//   ....[2]....
        /*00e0*/ 	.word	0x00000280
        /*00e4*/ 	.word	0x000000ff
        /*00e8*/ 	.word	0x00000008
        /*00ec*/ 	.short	0x0100
        /*00ee*/ 	.byte	0x08
	.zero		1


	//   ....[3]....
        /*00f0*/ 	.word	0x00000290
        /*00f4*/ 	.word	0x000000ff
        /*00f8*/ 	.word	0x00000050
        /*00fc*/ 	.short	0x0100
        /*00fe*/ 	.byte	0x08
	.zero		1


	//   ....[4]....
        /*0100*/ 	.word	0x000002a0
        /*0104*/ 	.word	0x000000ff
        /*0108*/ 	.word	0x00000010
        /*010c*/ 	.short	0x0100
        /*010e*/ 	.byte	0x08
	.zero		1


	//   ....[5]....
        /*0110*/ 	.word	0x000002b0
        /*0114*/ 	.word	0x000000ff
        /*0118*/ 	.word	0x00000058
        /*011c*/ 	.short	0x0100
        /*011e*/ 	.byte	0x08
	.zero		1


	//   ....[6]....
        /*0120*/ 	.word	0x000002c0
        /*0124*/ 	.word	0x000000ff
        /*0128*/ 	.word	0x00000018
        /*012c*/ 	.short	0x0100
        /*012e*/ 	.byte	0x08
	.zero		1


	//   ....[7]....
        /*0130*/ 	.word	0x000002d0
        /*0134*/ 	.word	0x000000ff
        /*0138*/ 	.word	0x00000060
        /*013c*/ 	.short	0x0100
        /*013e*/ 	.byte	0x08
	.zero		1


	//   ....[8]....
        /*0140*/ 	.word	0x000002e0
        /*0144*/ 	.word	0x000000ff
        /*0148*/ 	.word	0x00000020
        /*014c*/ 	.short	0x0100
        /*014e*/ 	.byte	0x08
	.zero		1


	//   ....[9]....
        /*0150*/ 	.word	0x000002f0
        /*0154*/ 	.word	0x000000ff
        /*0158*/ 	.word	0x00000068
        /*015c*/ 	.short	0x0100
        /*015e*/ 	.byte	0x08
	.zero		1


	//   ....[10]....
        /*0160*/ 	.word	0x00000300
        /*0164*/ 	.word	0x000000ff
        /*0168*/ 	.word	0x00000028
        /*016c*/ 	.short	0x0100
        /*016e*/ 	.byte	0x08
	.zero		1


	//   ....[11]....
        /*0170*/ 	.word	0x00000310
        /*0174*/ 	.word	0x000000ff
        /*0178*/ 	.word	0x00000070
        /*017c*/ 	.short	0x0100
        /*017e*/ 	.byte	0x08
	.zero		1


	//   ....[12]....
        /*0180*/ 	.word	0x00000320
        /*0184*/ 	.word	0x000000ff
        /*0188*/ 	.word	0x00000030
        /*018c*/ 	.short	0x0100
        /*018e*/ 	.byte	0x08
	.zero		1


	//   ....[13]....
        /*0190*/ 	.word	0x00000330
        /*0194*/ 	.word	0x000000ff
        /*0198*/ 	.word	0x00000078
        /*019c*/ 	.short	0x0100
        /*019e*/ 	.byte	0x08
	.zero		1


	//   ....[14]....
        /*01a0*/ 	.word	0x00000340
        /*01a4*/ 	.word	0x000000ff
        /*01a8*/ 	.word	0x00000038
        /*01ac*/ 	.short	0x0100
        /*01ae*/ 	.byte	0x08
	.zero		1


	//   ....[15]....
        /*01b0*/ 	.word	0x00000350
        /*01b4*/ 	.word	0x000000ff
        /*01b8*/ 	.word	0x00000080
        /*01bc*/ 	.short	0x0100
        /*01be*/ 	.byte	0x08
	.zero		1


	//   ....[16]....
        /*01c0*/ 	.word	0x00000360
        /*01c4*/ 	.word	0x000000ff
        /*01c8*/ 	.word	0x00000040
        /*01cc*/ 	.short	0x0100
        /*01ce*/ 	.byte	0x08
	.zero		1


	//   ....[17]....
        /*01d0*/ 	.word	0x00000370
        /*01d4*/ 	.word	0x000000ff
        /*01d8*/ 	.word	0x00000088
        /*01dc*/ 	.short	0x0100
        /*01de*/ 	.byte	0x08
	.zero		1


	//   ....[18]....
        /*01e0*/ 	.word	0x00000690
        /*01e4*/ 	.word	0x000000ff
        /*01e8*/ 	.word	0x000000c0
        /*01ec*/ 	.short	0x0100
        /*01ee*/ 	.byte	0x08
	.zero		1


	//   ....[19]....
        /*01f0*/ 	.word	0x00000700
        /*01f4*/ 	.word	0x000000ff
        /*01f8*/ 	.word	0x000000c8
        /*01fc*/ 	.short	0x0100
        /*01fe*/ 	.byte	0x08
	.zero		1


	//   ....[20]....
        /*0200*/ 	.word	0x00000720
        /*0204*/ 	.word	0x000000ff
        /*0208*/ 	.word	0x000000a0
        /*020c*/ 	.short	0x0100
        /*020e*/ 	.byte	0x09
	.zero		1


	//   ....[21]....
        /*0210*/ 	.word	0x00000730
        /*0214*/ 	.word	0x000000ff
        /*0218*/ 	.word	0x000000a8
        /*021c*/ 	.short	0x0100
        /*021e*/ 	.byte	0x09
	.zero		1


	//   ....[22]....
        /*0220*/ 	.word	0x00000740
        /*0224*/ 	.word	0x000000ff
        /*0228*/ 	.word	0x000000b0
        /*022c*/ 	.short	0x0100
        /*022e*/ 	.byte	0x09
	.zero		1


	//   ....[23]....
        /*0230*/ 	.word	0x00000750
        /*0234*/ 	.word	0x000000ff
        /*0238*/ 	.word	0x000000b8
        /*023c*/ 	.short	0x0100
        /*023e*/ 	.byte	0x09
	.zero		1


	//   ....[24]....
        /*0240*/ 	.word	0x00001600
        /*0244*/ 	.word	0x000000ff
        /*0248*/ 	.word	0xfffffff8
        /*024c*/ 	.short	0x010a
        /*024e*/ 	.byte	0x2b
	.zero		1


	//   ....[25]....
        /*0250*/ 	.word	0x000017c0
        /*0254*/ 	.word	0x00000003
        /*0258*/ 	.word	0x00000000
        /*025c*/ 	.short	0x010a
        /*025e*/ 	.byte	0x3f
	.zero		1


	//   ....[26]....
        /*0260*/ 	.word	0x00001820
        /*0264*/ 	.word	0x00000003
        /*0268*/ 	.word	0x00000000
        /*026c*/ 	.short	0x010a
        /*026e*/ 	.byte	0x3f
	.zero		1


	//   ....[27]....
        /*0270*/ 	.word	0x00001b80
        /*0274*/ 	.word	0x000000ff
        /*0278*/ 	.word	0x00000000
        /*027c*/ 	.short	0x010a
        /*027e*/ 	.byte	0x04
	.zero		1


	//   ....[28]....
        /*0280*/ 	.word	0x00001bc0
        /*0284*/ 	.word	0x000000ff
        /*0288*/ 	.word	0x00000000
        /*028c*/ 	.short	0x010a
        /*028e*/ 	.byte	0x04
	.zero		1


	//   ....[29]....
        /*0290*/ 	.word	0x00001e20
        /*0294*/ 	.word	0x000000ff
        /*0298*/ 	.word	0x00000000
        /*029c*/ 	.short	0x0101
        /*029e*/ 	.byte	0x04
	.zero		1


	//   ....[30]....
        /*02a0*/ 	.word	0x00001f20
        /*02a4*/ 	.word	0x00000003
        /*02a8*/ 	.word	0x00000000
        /*02ac*/ 	.short	0x0101
        /*02ae*/ 	.byte	0x2e
	.zero		1


	//   ....[31]....
        /*02b0*/ 	.word	0x00001ff0
        /*02b4*/ 	.word	0x000000ff
        /*02b8*/ 	.word	0x00000000
        /*02bc*/ 	.short	0x0101
        /*02be*/ 	.byte	0x06
	.zero		1


	//   ....[32]....
        /*02c0*/ 	.word	0x00002060
        /*02c4*/ 	.word	0x000000ff
        /*02c8*/ 	.word	0x00000008
        /*02cc*/ 	.short	0x010a
        /*02ce*/ 	.byte	0x2b
	.zero		1


	//   ....[33]....
        /*02d0*/ 	.word	0x000061d0
        /*02d4*/ 	.word	0x00000000
        /*02d8*/ 	.word	0x00000000
        /*02dc*/ 	.short	0x0101
        /*02de*/ 	.byte	0x2e
	.zero		1


	//   ....[34]....
        /*02e0*/ 	.word	0x00006ae0
        /*02e4*/ 	.word	0x0000000b
        /*02e8*/ 	.word	0x00000048
        /*02ec*/ 	.short	0x010a
        /*02ee*/ 	.byte	0x3f
	.zero		1


	//   ....[35]....
        /*02f0*/ 	.word	0x00006f00
        /*02f4*/ 	.word	0x00000006
        /*02f8*/ 	.word	0x000000c8
        /*02fc*/ 	.short	0x0101
        /*02fe*/ 	.byte	0x3f
	.zero		1


	//   ....[36]....
        /*0300*/ 	.word	0x00007620
        /*0304*/ 	.word	0x00000007
        /*0308*/ 	.word	0x00000000
        /*030c*/ 	.short	0x010a
        /*030e*/ 	.byte	0x3f
	.zero		1


	//   ....[37]....
        /*0310*/ 	.word	0x000076a0
        /*0314*/ 	.word	0x00000006
        /*0318*/ 	.word	0x00000000
        /*031c*/ 	.short	0x010a
        /*031e*/ 	.byte	0x3f
	.zero		1


	//   ....[38]....
        /*0320*/ 	.word	0x00007730
        /*0324*/ 	.word	0x00000007
        /*0328*/ 	.word	0x00000000
        /*032c*/ 	.short	0x010a
        /*032e*/ 	.byte	0x3f
	.zero		1


	//   ....[39]....
        /*0330*/ 	.word	0x000077c0
        /*0334*/ 	.word	0x00000006
        /*0338*/ 	.word	0x00000000
        /*033c*/ 	.short	0x010a
        /*033e*/ 	.byte	0x3f
	.zero		1


	//   ....[40]....
        /*0340*/ 	.word	0x00007850
        /*0344*/ 	.word	0x00000007
        /*0348*/ 	.word	0x00000000
        /*034c*/ 	.short	0x010a
        /*034e*/ 	.byte	0x3f
	.zero		1


	//   ....[41]....
        /*0350*/ 	.word	0x000078e0
        /*0354*/ 	.word	0x00000006
        /*0358*/ 	.word	0x00000000
        /*035c*/ 	.short	0x010a
        /*035e*/ 	.byte	0x3f
	.zero		1


	//   ....[42]....
        /*0360*/ 	.word	0x00007970
        /*0364*/ 	.word	0x00000007
        /*0368*/ 	.word	0x00000000
        /*036c*/ 	.short	0x010a
        /*036e*/ 	.byte	0x3f
	.zero		1


	//   ....[43]....
        /*0370*/ 	.word	0x00007a00
        /*0374*/ 	.word	0x00000006
        /*0378*/ 	.word	0x00000000
        /*037c*/ 	.short	0x010a
        /*037e*/ 	.byte	0x3f
	.zero		1


	//   ....[44]....
        /*0380*/ 	.word	0x00007a90
        /*0384*/ 	.word	0x00000005
        /*0388*/ 	.word	0x00000000
        /*038c*/ 	.short	0x010a
        /*038e*/ 	.byte	0x3f
	.zero		1


	//   ....[45]....
        /*0390*/ 	.word	0x00007b00
        /*0394*/ 	.word	0x00000003
        /*0398*/ 	.word	0xfffffff8
        /*039c*/ 	.short	0x010a
        /*039e*/ 	.byte	0x3f
	.zero		1


	//   ....[46]....
        /*03a0*/ 	.word	0x00007b50
        /*03a4*/ 	.word	0x00000003
        /*03a8*/ 	.word	0x00000000
        /*03ac*/ 	.short	0x010a
        /*03ae*/ 	.byte	0x3f
	.zero		1


	//   ....[47]....
        /*03b0*/ 	.word	0x00007bb0
        /*03b4*/ 	.word	0x00000004
        /*03b8*/ 	.word	0x00000000
        /*03bc*/ 	.short	0x010a
        /*03be*/ 	.byte	0x3f
	.zero		1


	//   ....[48]....
        /*03c0*/ 	.word	0x00007c10
        /*03c4*/ 	.word	0x00000003
        /*03c8*/ 	.word	0x00000008
        /*03cc*/ 	.short	0x010a
        /*03ce*/ 	.byte	0x3f
	.zero		1


	//   ....[49]....
        /*03d0*/ 	.word	0x00007ce0
        /*03d4*/ 	.word	0x0000000b
        /*03d8*/ 	.word	0x00000048
        /*03dc*/ 	.short	0x010a
        /*03de*/ 	.byte	0x3f
	.zero		1


	//   ....[50]....
        /*03e0*/ 	.word	0x00007db0
        /*03e4*/ 	.word	0x00000007
        /*03e8*/ 	.word	0x00000000
        /*03ec*/ 	.short	0x010a
        /*03ee*/ 	.byte	0x3f
	.zero		1


	//   ....[51]....
        /*03f0*/ 	.word	0x00007e00
        /*03f4*/ 	.word	0x00000006
        /*03f8*/ 	.word	0x00000000
        /*03fc*/ 	.short	0x010a
        /*03fe*/ 	.byte	0x3f
	.zero		1


	//   ....[52]....
        /*0400*/ 	.word	0x00007e50
        /*0404*/ 	.word	0x00000007
        /*0408*/ 	.word	0x00000000
        /*040c*/ 	.short	0x010a
        /*040e*/ 	.byte	0x3f
	.zero		1


	//   ....[53]....
        /*0410*/ 	.word	0x00007ea0
        /*0414*/ 	.word	0x00000006
        /*0418*/ 	.word	0x00000000
        /*041c*/ 	.short	0x010a
        /*041e*/ 	.byte	0x3f
	.zero		1


	//   ....[54]....
        /*0420*/ 	.word	0x00007ef0
        /*0424*/ 	.word	0x00000007
        /*0428*/ 	.word	0x00000000
        /*042c*/ 	.short	0x010a
        /*042e*/ 	.byte	0x3f
	.zero		1


	//   ....[55]....
        /*0430*/ 	.word	0x00007f40
        /*0434*/ 	.word	0x00000006
        /*0438*/ 	.word	0x00000000
        /*043c*/ 	.short	0x010a
        /*043e*/ 	.byte	0x3f
	.zero		1


	//   ....[56]....
        /*0440*/ 	.word	0x00007f90
        /*0444*/ 	.word	0x00000007
        /*0448*/ 	.word	0x00000000
        /*044c*/ 	.short	0x010a
        /*044e*/ 	.byte	0x3f
	.zero		1


	//   ....[57]....
        /*0450*/ 	.word	0x00007fe0
        /*0454*/ 	.word	0x00000006
        /*0458*/ 	.word	0x00000000
        /*045c*/ 	.short	0x010a
        /*045e*/ 	.byte	0x3f
	.zero		1


	//----- nvinfo : EIATTR_NUM_MBARRIERS
	.align		4
.L_37:
        /*0460*/ 	.byte	0x03, 0x38
        /*0462*/ 	.short	0x0018


	//----- nvinfo : EIATTR_EXIT_INSTR_OFFSETS
	.align		4
        /*0464*/ 	.byte	0x04, 0x1c
        /*0466*/ 	.short	(.L_39 - .L_38)


	//   ....[0]....
.L_38:
        /*0468*/ 	.word	0x00001250


	//   ....[1]....
        /*046c*/ 	.word	0x000012b0


	//   ....[2]....
        /*0470*/ 	.word	0x000067f0


	//   ....[3]....
        /*0474*/ 	.word	0x00006820


	//   ....[4]....
        /*0478*/ 	.word	0x00007ae0


	//----- nvinfo : EIATTR_MAX_THREADS
	.align		4
.L_39:
        /*047c*/ 	.byte	0x04, 0x05
        /*047e*/ 	.short	(.L_41 - .L_40)
.L_40:
        /*0480*/ 	.word	0x00000180
        /*0484*/ 	.word	0x00000001
        /*0488*/ 	.word	0x00000001


	//----- nvinfo : EIATTR_CRS_STACK_SIZE
	.align		4
.L_41:
        /*048c*/ 	.byte	0x04, 0x1e
        /*048e*/ 	.short	(.L_43 - .L_42)
.L_42:
        /*0490*/ 	.word	0x00000000


	//----- nvinfo : EIATTR_CBANK_PARAM_SIZE
	.align		4
.L_43:
        /*0494*/ 	.byte	0x03, 0x19
        /*0496*/ 	.short	0x0470


	//----- nvinfo : EIATTR_PARAM_CBANK
	.align		4
        /*0498*/ 	.byte	0x04, 0x0a
        /*049a*/ 	.short	(.L_45 - .L_44)
	.align		4
.L_44:
        /*049c*/ 	.word	index@(.nv.constant0._ZN7cutlass13device_kernelINS_4gemm6kernel13GemmUniversalIN4cute5tupleIJiiiiEEENS1_10collective13CollectiveMmaINS1_34MainloopSm90TmaGmmaWarpSpecializedILi9ENS5_IJNS4_1CILi1EEESB_SB_EEENS1_32KernelTmaWarpSpecializedPingpongEEENS5_IJNSA_ILi64EEENSA_ILi128EEESF_EEENS_6half_tENS5_IJlSB_lEEESI_NS5_IJSB_llEEENS4_8TiledMMAINS4_8MMA_AtomIJNS4_4SM904GMMA26MMA_64x128x16_F32F16F16_SSILNSO_5MajorE0ELSQ_1ELNSO_7ScaleInE1ELSR_1EEEEEENS4_6LayoutISC_NS5_IJNSA_ILi0EEESV_SV_EEEEENS5_IJNS4_10UnderscoreESY_SY_EEEEENS4_13SM90_TMA_LOADENS4_14ComposedLayoutINS4_7SwizzleILi3ELi4ELi3EEENS4_18smem_ptr_flag_bitsILi16EEENSU_INS5_IJNSA_ILi8EEESF_EEENS5_IJSF_SB_EEEEEEEvNS4_8identityES11_NS12_IS14_S16_NSU_INS5_IJSF_S17_EEENS5_IJSB_SF_EEEEEEEvS1C_EENS_8epilogue10collective6detail29Sm90TmaWarpSpecializedAdapterINS1J_15DefaultEpilogueISI_SJ_SJ_NS1I_6thread17LinearCombinationISI_Li1EffLNS1N_9ScaleType4KindE0ELNS_15FloatRoundStyleE2ESI_EENS1_15EpilogueDefaultEEEEEvvEEEEvNT_6ParamsE)
        /*04a0*/ 	.short	0x0210
        /*04a2*/ 	.short	0x0470


	//----- nvinfo : EIATTR_SW_WAR
	.align		4
.L_45:
        /*04a4*/ 	.byte	0x04, 0x36
        /*04a6*/ 	.short	(.L_47 - .L_46)
.L_46:
        /*04a8*/ 	.word	0x00000008
.L_47:


//--------------------- .nv.callgraph             --------------------------
	.section	.nv.callgraph,"",@"SHT_CUDA_CALLGRAPH"
	.align	4
	.sectionentsize	8
	.align		4
        /*0000*/ 	.word	0x00000000
	.align		4
        /*0004*/ 	.word	0xffffffff
	.align		4
        /*0008*/ 	.word	index@(_ZN7cutlass13device_kernelINS_4gemm6kernel13GemmUniversalIN4cute5tupleIJiiiiEEENS1_10collective13CollectiveMmaINS1_34MainloopSm90TmaGmmaWarpSpecializedILi9ENS5_IJNS4_1CILi1EEESB_SB_EEENS1_32KernelTmaWarpSpecializedPingpongEEENS5_IJNSA_ILi64EEENSA_ILi128EEESF_EEENS_6half_tENS5_IJlSB_lEEESI_NS5_IJSB_llEEENS4_8TiledMMAINS4_8MMA_AtomIJNS4_4SM904GMMA26MMA_64x128x16_F32F16F16_SSILNSO_5MajorE0ELSQ_1ELNSO_7ScaleInE1ELSR_1EEEEEENS4_6LayoutISC_NS5_IJNSA_ILi0EEESV_SV_EEEEENS5_IJNS4_10UnderscoreESY_SY_EEEEENS4_13SM90_TMA_LOADENS4_14ComposedLayoutINS4_7SwizzleILi3ELi4ELi3EEENS4_18smem_ptr_flag_bitsILi16EEENSU_INS5_IJNSA_ILi8EEESF_EEENS5_IJSF_SB_EEEEEEEvNS4_8identityES11_NS12_IS14_S16_NSU_INS5_IJSF_S17_EEENS5_IJSB_SF_EEEEEEEvS1C_EENS_8epilogue10collective6detail29Sm90TmaWarpSpecializedAdapterINS1J_15DefaultEpilogueISI_SJ_SJ_NS1I_6thread17LinearCombinationISI_Li1EffLNS1N_9ScaleType4KindE0ELNS_15FloatRoundStyleE2ESI_EENS1_15EpilogueDefaultEEEEEvvEEEEvNT_6ParamsE)
	.align		4
        /*000c*/ 	.word	index@(__assertfail)
	.align		4
        /*0010*/ 	.word	0x00000000
	.align		4
        /*0014*/ 	.word	0xfffffffe
	.align		4
        /*0018*/ 	.word	0x00000000
	.align		4
        /*001c*/ 	.word	0xfffffffd
	.align		4
        /*0020*/ 	.word	0x00000000
	.align		4
        /*0024*/ 	.word	0xfffffffc


//--------------------- .nv.constant4             --------------------------
	.section	.nv.constant4,"a",@progbits
	.align	8
	.align		8
.nv.constant4:
        /*0000*/ 	.dword	__assertfail
	.align		8
        /*0008*/ 	.dword	__unnamed_1
	.align		8
        /*0010*/ 	.dword	_ZN40_INTERNAL_1791e193_4_k_cu_7c040736_163904cuda3std3__45__cpo5beginE
	.align		8
        /*0018*/ 	.dword	_ZN40_INTERNAL_1791e193_4_k_cu_7c040736_163904cuda3std3__45__cpo3endE
	.align		8
        /*0020*/ 	.dword	_ZN40_INTERNAL_1791e193_4_k_cu_7c040736_163904cuda3std3__45__cpo6cbeginE
	.align		8
        /*0028*/ 	.dword	_ZN40_INTERNAL_1791e193_4_k_cu_7c040736_163904cuda3std3__45__cpo4cendE
	.align		8
        /*0030*/ 	.dword	_ZN40_INTERNAL_1791e193_4_k_cu_7c040736_163904cuda3std3__442_GLOBAL__N__1791e193_4_k_cu_7c040736_163906ignoreE
	.align		8
        /*0038*/ 	.dword	_ZN40_INTERNAL_1791e193_4_k_cu_7c040736_163904cuda3std3__419piecewise_constructE
	.align		8
        /*0040*/ 	.dword	_ZN40_INTERNAL_1791e193_4_k_cu_7c040736_163904cuda3std3__48in_placeE
	.align		8
        /*0048*/ 	.dword	_ZN40_INTERNAL_1791e193_4_k_cu_7c040736_163904cuda3std6ranges3__45__cpo4swapE
	.align		8
        /*0050*/ 	.dword	_ZN40_INTERNAL_1791e193_4_k_cu_7c040736_163904cuda3std6ranges3__45__cpo9iter_moveE
	.align		8
        /*0058*/ 	.dword	_ZN40_INTERNAL_1791e193_4_k_cu_7c040736_163904cute7productE
	.align		8
        /*0060*/ 	.dword	_ZN40_INTERNAL_1791e193_4_k_cu_7c040736_163904cute1_E
	.align		8
        /*0068*/ 	.dword	$str$22
	.align		8
        /*0070*/ 	.dword	$str$23


//--------------------- .text._ZN7cutlass13device_kernelINS_4gemm6kernel13GemmUniversalIN4cute5tupleIJiiiiEEENS1_10collective13CollectiveMmaINS1_34MainloopSm90TmaGmmaWarpSpecializedILi9ENS5_IJNS4_1CILi1EEESB_SB_EEENS1_32KernelTmaWarpSpecializedPingpongEEENS5_IJNSA_ILi64EEENSA_ILi128EEESF_EEENS_6half_tENS5_IJlSB_lEEESI_NS5_IJSB_llEEENS4_8TiledMMAINS4_8MMA_AtomIJNS4_4SM904GMMA26MMA_64x128x16_F32F16F16_SSILNSO_5MajorE0ELSQ_1ELNSO_7ScaleInE1ELSR_1EEEEEENS4_6LayoutISC_NS5_IJNSA_ILi0EEESV_SV_EEEEENS5_IJNS4_10UnderscoreESY_SY_EEEEENS4_13SM90_TMA_LOADENS4_14ComposedLayoutINS4_7SwizzleILi3ELi4ELi3EEENS4_18smem_ptr_flag_bitsILi16EEENSU_INS5_IJNSA_ILi8EEESF_EEENS5_IJSF_SB_EEEEEEEvNS4_8identityES11_NS12_IS14_S16_NSU_INS5_IJSF_S17_EEENS5_IJSB_SF_EEEEEEEvS1C_EENS_8epilogue10collective6detail29Sm90TmaWarpSpecializedAdapterINS1J_15DefaultEpilogueISI_SJ_SJ_NS1I_6thread17LinearCombinationISI_Li1EffLNS1N_9ScaleType4KindE0ELNS_15FloatRoundStyleE2ESI_EENS1_15EpilogueDefaultEEEEEvvEEEEvNT_6ParamsE --------------------------
	.section	.text._ZN7cutlass13device_kernelINS_4gemm6kernel13GemmUniversalIN4cute5tupleIJiiiiEEENS1_10collective13CollectiveMmaINS1_34MainloopSm90TmaGmmaWarpSpecializedILi9ENS5_IJNS4_1CILi1EEESB_SB_EEENS1_32KernelTmaWarpSpecializedPingpongEEENS5_IJNSA_ILi64EEENSA_ILi128EEESF_EEENS_6half_tENS5_IJlSB_lEEESI_NS5_IJSB_llEEENS4_8TiledMMAINS4_8MMA_AtomIJNS4_4SM904GMMA26MMA_64x128x16_F32F16F16_SSILNSO_5MajorE0ELSQ_1ELNSO_7ScaleInE1ELSR_1EEEEEENS4_6LayoutISC_NS5_IJNSA_ILi0EEESV_SV_EEEEENS5_IJNS4_10UnderscoreESY_SY_EEEEENS4_13SM90_TMA_LOADENS4_14ComposedLayoutINS4_7SwizzleILi3ELi4ELi3EEENS4_18smem_ptr_flag_bitsILi16EEENSU_INS5_IJNSA_ILi8EEESF_EEENS5_IJSF_SB_EEEEEEEvNS4_8identityES11_NS12_IS14_S16_NSU_INS5_IJSF_S17_EEENS5_IJSB_SF_EEEEEEEvS1C_EENS_8epilogue10collective6detail29Sm90TmaWarpSpecializedAdapterINS1J_15DefaultEpilogueISI_SJ_SJ_NS1I_6thread17LinearCombinationISI_Li1EffLNS1N_9ScaleType4KindE0ELNS_15FloatRoundStyleE2ESI_EENS1_15EpilogueDefaultEEEEEvvEEEEvNT_6ParamsE,"ax",@progbits
	.align	128
.text._ZN7cutlass13device_kernelINS_4gemm6kernel13GemmUniversalIN4cute5tupleIJiiiiEEENS1_10collective13CollectiveMmaINS1_34MainloopSm90TmaGmmaWarpSpecializedILi9ENS5_IJNS4_1CILi1EEESB_SB_EEENS1_32KernelTmaWarpSpecializedPingpongEEENS5_IJNSA_ILi64EEENSA_ILi128EEESF_EEENS_6half_tENS5_IJlSB_lEEESI_NS5_IJSB_llEEENS4_8TiledMMAINS4_8MMA_AtomIJNS4_4SM904GMMA26MMA_64x128x16_F32F16F16_SSILNSO_5MajorE0ELSQ_1ELNSO_7ScaleInE1ELSR_1EEEEEENS4_6LayoutISC_NS5_IJNSA_ILi0EEESV_SV_EEEEENS5_IJNS4_10UnderscoreESY_SY_EEEEENS4_13SM90_TMA_LOADENS4_14ComposedLayoutINS4_7SwizzleILi3ELi4ELi3EEENS4_18smem_ptr_flag_bitsILi16EEENSU_INS5_IJNSA_ILi8EEESF_EEENS5_IJSF_SB_EEEEEEEvNS4_8identityES11_NS12_IS14_S16_NSU_INS5_IJSF_S17_EEENS5_IJSB_SF_EEEEEEEvS1C_EENS_8epilogue10collective6detail29Sm90TmaWarpSpecializedAdapterINS1J_15DefaultEpilogueISI_SJ_SJ_NS1I_6thread17LinearCombinationISI_Li1EffLNS1N_9ScaleType4KindE0ELNS_15FloatRoundStyleE2ESI_EENS1_15EpilogueDefaultEEEEEvvEEEEvNT_6ParamsE:
        .type           _ZN7cutlass13device_kernelINS_4gemm6kernel13GemmUniversalIN4cute5tupleIJiiiiEEENS1_10collective13CollectiveMmaINS1_34MainloopSm90TmaGmmaWarpSpecializedILi9ENS5_IJNS4_1CILi1EEESB_SB_EEENS1_32KernelTmaWarpSpecializedPingpongEEENS5_IJNSA_ILi64EEENSA_ILi128EEESF_EEENS_6half_tENS5_IJlSB_lEEESI_NS5_IJSB_llEEENS4_8TiledMMAINS4_8MMA_AtomIJNS4_4SM904GMMA26MMA_64x128x16_F32F16F16_SSILNSO_5MajorE0ELSQ_1ELNSO_7ScaleInE1ELSR_1EEEEEENS4_6LayoutISC_NS5_IJNSA_ILi0EEESV_SV_EEEEENS5_IJNS4_10UnderscoreESY_SY_EEEEENS4_13SM90_TMA_LOADENS4_14ComposedLayoutINS4_7SwizzleILi3ELi4ELi3EEENS4_18smem_ptr_flag_bitsILi16EEENSU_INS5_IJNSA_ILi8EEESF_EEENS5_IJSF_SB_EEEEEEEvNS4_8identityES11_NS12_IS14_S16_NSU_INS5_IJSF_S17_EEENS5_IJSB_SF_EEEEEEEvS1C_EENS_8epilogue10collective6detail29Sm90TmaWarpSpecializedAdapterINS1J_15DefaultEpilogueISI_SJ_SJ_NS1I_6thread17LinearCombinationISI_Li1EffLNS1N_9ScaleType4KindE0ELNS_15FloatRoundStyleE2ESI_EENS1_15EpilogueDefaultEEEEEvvEEEEvNT_6ParamsE,@function
        .size           _ZN7cutlass13device_kernelINS_4gemm6kernel13GemmUniversalIN4cute5tupleIJiiiiEEENS1_10collective13CollectiveMmaINS1_34MainloopSm90TmaGmmaWarpSpecializedILi9ENS5_IJNS4_1CILi1EEESB_SB_EEENS1_32KernelTmaWarpSpecializedPingpongEEENS5_IJNSA_ILi64EEENSA_ILi128EEESF_EEENS_6half_tENS5_IJlSB_lEEESI_NS5_IJSB_llEEENS4_8TiledMMAINS4_8MMA_AtomIJNS4_4SM904GMMA26MMA_64x128x16_F32F16F16_SSILNSO_5MajorE0ELSQ_1ELNSO_7ScaleInE1ELSR_1EEEEEENS4_6LayoutISC_NS5_IJNSA_ILi0EEESV_SV_EEEEENS5_IJNS4_10UnderscoreESY_SY_EEEEENS4_13SM90_TMA_LOADENS4_14ComposedLayoutINS4_7SwizzleILi3ELi4ELi3EEENS4_18smem_ptr_flag_bitsILi16EEENSU_INS5_IJNSA_ILi8EEESF_EEENS5_IJSF_SB_EEEEEEEvNS4_8identityES11_NS12_IS14_S16_NSU_INS5_IJSF_S17_EEENS5_IJSB_SF_EEEEEEEvS1C_EENS_8epilogue10collective6detail29Sm90TmaWarpSpecializedAdapterINS1J_15DefaultEpilogueISI_SJ_SJ_NS1I_6thread17LinearCombinationISI_Li1EffLNS1N_9ScaleType4KindE0ELNS_15FloatRoundStyleE2ESI_EENS1_15EpilogueDefaultEEEEEvvEEEEvNT_6ParamsE,(.L_x_208 - _ZN7cutlass13device_kernelINS_4gemm6kernel13GemmUniversalIN4cute5tupleIJiiiiEEENS1_10collective13CollectiveMmaINS1_34MainloopSm90TmaGmmaWarpSpecializedILi9ENS5_IJNS4_1CILi1EEESB_SB_EEENS1_32KernelTmaWarpSpecializedPingpongEEENS5_IJNSA_ILi64EEENSA_ILi128EEESF_EEENS_6half_tENS5_IJlSB_lEEESI_NS5_IJSB_llEEENS4_8TiledMMAINS4_8MMA_AtomIJNS4_4SM904GMMA26MMA_64x128x16_F32F16F16_SSILNSO_5MajorE0ELSQ_1ELNSO_7ScaleInE1ELSR_1EEEEEENS4_6LayoutISC_NS5_IJNSA_ILi0EEESV_SV_EEEEENS5_IJNS4_10UnderscoreESY_SY_EEEEENS4_13SM90_TMA_LOADENS4_14ComposedLayoutINS4_7SwizzleILi3ELi4ELi3EEENS4_18smem_ptr_flag_bitsILi16EEENSU_INS5_IJNSA_ILi8EEESF_EEENS5_IJSF_SB_EEEEEEEvNS4_8identityES11_NS12_IS14_S16_NSU_INS5_IJSF_S17_EEENS5_IJSB_SF_EEEEEEEvS1C_EENS_8epilogue10collective6detail29Sm90TmaWarpSpecializedAdapterINS1J_15DefaultEpilogueISI_SJ_SJ_NS1I_6thread17LinearCombinationISI_Li1EffLNS1N_9ScaleType4KindE0ELNS_15FloatRoundStyleE2ESI_EENS1_15EpilogueDefaultEEEEEvvEEEEvNT_6ParamsE)
        .other          _ZN7cutlass13device_kernelINS_4gemm6kernel13GemmUniversalIN4cute5tupleIJiiiiEEENS1_10collective13CollectiveMmaINS1_34MainloopSm90TmaGmmaWarpSpecializedILi9ENS5_IJNS4_1CILi1EEESB_SB_EEENS1_32KernelTmaWarpSpecializedPingpongEEENS5_IJNSA_ILi64EEENSA_ILi128EEESF_EEENS_6half_tENS5_IJlSB_lEEESI_NS5_IJSB_llEEENS4_8TiledMMAINS4_8MMA_AtomIJNS4_4SM904GMMA26MMA_64x128x16_F32F16F16_SSILNSO_5MajorE0ELSQ_1ELNSO_7ScaleInE1ELSR_1EEEEEENS4_6LayoutISC_NS5_IJNSA_ILi0EEESV_SV_EEEEENS5_IJNS4_10UnderscoreESY_SY_EEEEENS4_13SM90_TMA_LOADENS4_14ComposedLayoutINS4_7SwizzleILi3ELi4ELi3EEENS4_18smem_ptr_flag_bitsILi16EEENSU_INS5_IJNSA_ILi8EEESF_EEENS5_IJSF_SB_EEEEEEEvNS4_8identityES11_NS12_IS14_S16_NSU_INS5_IJSF_S17_EEENS5_IJSB_SF_EEEEEEEvS1C_EENS_8epilogue10collective6detail29Sm90TmaWarpSpecializedAdapterINS1J_15DefaultEpilogueISI_SJ_SJ_NS1I_6thread17LinearCombinationISI_Li1EffLNS1N_9ScaleType4KindE0ELNS_15FloatRoundStyleE2ESI_EENS1_15EpilogueDefaultEEEEEvvEEEEvNT_6ParamsE,@"STO_CUDA_ENTRY STV_DEFAULT"
_ZN7cutlass13device_kernelINS_4gemm6kernel13GemmUniversalIN4cute5tupleIJiiiiEEENS1_10collective13CollectiveMmaINS1_34MainloopSm90TmaGmmaWarpSpecializedILi9ENS5_IJNS4_1CILi1EEESB_SB_EEENS1_32KernelTmaWarpSpecializedPingpongEEENS5_IJNSA_ILi64EEENSA_ILi128EEESF_EEENS_6half_tENS5_IJlSB_lEEESI_NS5_IJSB_llEEENS4_8TiledMMAINS4_8MMA_AtomIJNS4_4SM904GMMA26MMA_64x128x16_F32F16F16_SSILNSO_5MajorE0ELSQ_1ELNSO_7ScaleInE1ELSR_1EEEEEENS4_6LayoutISC_NS5_IJNSA_ILi0EEESV_SV_EEEEENS5_IJNS4_10UnderscoreESY_SY_EEEEENS4_13SM90_TMA_LOADENS4_14ComposedLayoutINS4_7SwizzleILi3ELi4ELi3EEENS4_18smem_ptr_flag_bitsILi16EEENSU_INS5_IJNSA_ILi8EEESF_EEENS5_IJSF_SB_EEEEEEEvNS4_8identityES11_NS12_IS14_S16_NSU_INS5_IJSF_S17_EEENS5_IJSB_SF_EEEEEEEvS1C_EENS_8epilogue10collective6detail29Sm90TmaWarpSpecializedAdapterINS1J_15DefaultEpilogueISI_SJ_SJ_NS1I_6thread17LinearCombinationISI_Li1EffLNS1N_9ScaleType4KindE0ELNS_15FloatRoundStyleE2ESI_EENS1_15EpilogueDefaultEEEEEvvEEEEvNT_6ParamsE:
[----:B------:R-:W0:Y:S02]  /*0000*/  LDC R1, c[0x0][0x28] ;  /* 0x00000a00ff017b82 */ /* 0x000e240000000800 */
[----:B0-----:R-:W-:Y:S01]  /*0010*/  VIADD R1, R1, 0xfffffff8 ;  /* 0xfffffff801017836 */ /* 0x001fe20000000000 */
[----:B------:R-:W0:Y:S01]  /*0020*/  S2R R4, SR_TID.X ;  /* 0x0000000000047919 */ /* 0x000e220000002100 */
[----:B------:R-:W-:Y:S01]  /*0030*/  ELECT P0, URZ, PT ;  /* 0x00000000003f782f */ /* 0x000fe20003800000 */
[----:B------:R-:W-:Y:S01]  /*0040*/  BSSY B0, `(.L_x_0) ;  /* 0x000000f000007945 */ /* 0x000fe20003800000 */
[--C-:B0-----:R-:W-:Y:S02]  /*0050*/  SHF.R.U32.HI R0, RZ, 0x5, R4.reuse ;  /* 0x00000005ff007819 */ /* 0x101fe40000011604 */
[----:B------:R-:W-:-:S03]  /*0060*/  SHF.R.U32.HI R5, RZ, 0x7, R4 ;  /* 0x00000007ff057819 */ /* 0x000fc60000011604 */
[----:B------:R-:W0:Y:S04]  /*0070*/  SHFL.IDX PT, R2, R0, RZ, 0x1f ;  /* 0x00001fff00027589 */ /* 0x000e2800000e0000 */
[----:B------:R1:W2:Y:S01]  /*0080*/  SHFL.IDX PT, R7, R5, RZ, 0x1f ;  /* 0x00001fff05077589 */ /* 0x0002a200000e0000 */
[----:B0-----:R-:W-:-:S13]  /*0090*/  ISETP.NE.OR P0, PT, R2, RZ, !P0 ;  /* 0x000000ff0200720c */ /* 0x001fda0004705670 */
[----:B-12---:R-:W-:Y:S05]  /*00a0*/  @P0 BRA `(.L_x_1) ;  /* 0x0000000000200947 */ /* 0x006fea0003800000 */
[----:B------:R-:W-:Y:S02]  /*00b0*/  ULDC.64 UR4, c[0x0][0x198] ;  /* 0x0000660000047ab9 */ /* 0x000fe40000000a00 */
[----:B------:R-:W-:Y:S02]  /*00c0*/  UIADD3 UR6, UP0, UR4, 0xf0, URZ ;  /* 0x000000f004067890 */ /* 0x000fe4000ff1e03f */
[----:B------:R-:W-:Y:S02]  /*00d0*/  UIADD3 UR4, UP1, UR4, 0x1f0, URZ ;  /* 0x000001f004047890 */ /* 0x000fe4000ff3e03f */
[----:B------:R-:W-:Y:S02]  /*00e0*/  UIADD3.X UR7, URZ, UR5, URZ, UP0, !UPT ;  /* 0x000000053f077290 */ /* 0x000fe400087fe43f */
[----:B------:R-:W-:-:S07]  /*00f0*/  UIADD3.X UR5, URZ, UR5, URZ, UP1, !UPT ;  /* 0x000000053f057290 */ /* 0x000fce0008ffe43f */
[----:B------:R0:W-:Y:S02]  /*0100*/  UTMACCTL.PF [UR6] ;  /* 0x00000000060079b9 */ /* 0x0001e40008040000 */
[----:B------:R0:W-:Y:S02]  /*0110*/  UTMACCTL.PF [UR4] ;  /* 0x00000000040079b9 */ /* 0x0001e40008040000 */
[----:B0-----:R-:W-:Y:S01]  /*0120*/  NOP ;  /* 0x0000000000007918 */ /* 0x001fe20000000000 */
.L_x_1:
[----:B------:R-:W-:Y:S05]  /*0130*/  BSYNC B0 ;  /* 0x0000000000007941 */ /* 0x000fea0003800000 */
.L_x_0:
[----:B------:R-:W0:Y:S02]  /*0140*/  SHFL.IDX PT, R3, R0, RZ, 0x1f ;  /* 0x00001fff00037589 */ /* 0x000e2400000e0000 */
[----:B0-----:R-:W-:-:S13]  /*0150*/  ISETP.NE.AND P0, PT, R3, RZ, PT ;  /* 0x000000ff0300720c */ /* 0x001fda0003f05270 */
[----:B------:R-:W-:Y:S05]  /*0160*/  @P0 BRA `(.L_x_2) ;  /* 0x00000000008c0947 */ /* 0x000fea0003800000 */
[----:B------:R-:W-:Y:S01]  /*0170*/  ELECT P0, URZ, PT ;  /* 0x00000000003f782f */ /* 0x000fe20003800000 */
[----:B------:R-:W-:-:S12]  /*0180*/  BSSY B0, `(.L_x_2) ;  /* 0x0000021000007945 */ /* 0x000fd80003800000 */
[----:B------:R-:W-:Y:S05]  /*0190*/  @!P0 BRA `(.L_x_3) ;  /* 0x00000000007c8947 */ /* 0x000fea0003800000 */
[----:B------:R-:W0:Y:S01]  /*01a0*/  S2UR UR8, SR_CgaCtaId ;  /* 0x00000000000879c3 */ /* 0x000e220000008800 */
[----:B------:R-:W-:Y:S01]  /*01b0*/  UMOV UR4, 0x400 ;  /* 0x0000040000047882 */ /* 0x000fe20000000000 */
[----:B------:R-:W-:Y:S01]  /*01c0*/  UMOV UR5, 0x1 ;  /* 0x0000000100057882 */ /* 0x000fe20000000000 */
[----:B------:R-:W-:Y:S02]  /*01d0*/  UMOV UR6, 0x80 ;  /* 0x0000008000067882 */ /* 0x000fe40000000000 */
[----:B------:R-:W-:-:S04]  /*01e0*/  UIADD3 UR6, -UR6, 0x100000, URZ ;  /* 0x0010000006067890 */ /* 0x000fc8000fffe13f */
[----:B------:R-:W-:Y:S02]  /*01f0*/  USHF.L.U32 UR7, UR6, 0xb, URZ ;  /* 0x0000000b06077899 */ /* 0x000fe4000800063f */
[----:B------:R-:W-:Y:S02]  /*0200*/  USHF.L.U32 UR6, UR6, 0x1, URZ ;  /* 0x0000000106067899 */ /* 0x000fe4000800063f */
[----:B0-----:R-:W-:Y:S02]  /*0210*/  ULEA UR8, UR8, UR4, 0x18 ;  /* 0x0000000408087291 */ /* 0x001fe4000f8ec03f */
[----:B------:R-:W-:-:S04]  /*0220*/  UIADD3 UR4, -UR5, 0x100000, URZ ;  /* 0x0010000005047890 */ /* 0x000fc8000fffe13f */
[----:B------:R-:W-:Y:S02]  /*0230*/  USHF.L.U32 UR5, UR4, 0xb, URZ ;  /* 0x0000000b04057899 */ /* 0x000fe4000800063f */
[----:B------:R-:W-:Y:S01]  /*0240*/  USHF.L.U32 UR4, UR4, 0x1, URZ ;  /* 0x0000000104047899 */ /* 0x000fe2000800063f */
[----:B------:R-:W0:Y:S11]  /*0250*/  FENCE.VIEW.ASYNC.S ;  /* 0x00000000000073c6 */ /* 0x000e360000000000 */
[----:B0-----:R0:W1:Y:S01]  /*0260*/  SYNCS.EXCH.64 URZ, [UR8], UR4 ;  /* 0x00000004083f75b2 */ /* 0x0010620008000100 */
[----:B------:R0:W2:Y:S01]  /*0270*/  SYNCS.EXCH.64 URZ, [UR8+0x48], UR6 ;  /* 0x00004806083f75b2 */ /* 0x0000a20008000100 */
[----:B------:R0:W3:Y:S01]  /*0280*/  SYNCS.EXCH.64 URZ, [UR8+0x8], UR4 ;  /* 0x00000804083f75b2 */ /* 0x0000e20008000100 */
[----:B------:R0:W4:Y:S01]  /*0290*/  SYNCS.EXCH.64 URZ, [UR8+0x50], UR6 ;  /* 0x00005006083f75b2 */ /* 0x0001220008000100 */
[----:B------:R0:W0:Y:S01]  /*02a0*/  SYNCS.EXCH.64 URZ, [UR8+0x10], UR4 ;  /* 0x00001004083f75b2 */ /* 0x0000220008000100 */
        /* <DEDUP_REMOVED lines=13> */
[----:B------:R-:W-:Y:S01]  /*0380*/  NOP ;  /* 0x0000000000007918 */ /* 0x000fe20000000000 */
.L_x_3:
[----:B0-----:R-:W-:Y:S05]  /*0390*/  BSYNC B0 ;  /* 0x0000000000007941 */ /* 0x001fea0003800000 */
.L_x_2:
[----:B------:R-:W0:Y:S01]  /*03a0*/  SHFL.IDX PT, R6, R0, RZ, 0x1f ;  /* 0x00001fff00067589 */ /* 0x000e2200000e0000 */
[----:B------:R-:W-:Y:S01]  /*03b0*/  ELECT P0, URZ, PT ;  /* 0x00000000003f782f */ /* 0x000fe20003800000 */
[----:B------:R-:W-:Y:S01]  /*03c0*/  NOP ;  /* 0x0000000000007918 */ /* 0x000fe20000000000 */
[----:B------:R-:W-:Y:S01]  /*03d0*/  ELECT P1, URZ, PT ;  /* 0x00000000003f782f */ /* 0x000fe20003820000 */
[----:B------:R-:W5:Y:S01]  /*03e0*/  SHFL.IDX PT, R3, R0, RZ, 0x1f ;  /* 0x00001fff00037589 */ /* 0x000f6200000e0000 */
[----:B------:R-:W-:Y:S01]  /*03f0*/  UMOV UR4, 0x20 ;  /* 0x0000002000047882 */ /* 0x000fe20000000000 */
[----:B------:R-:W-:Y:S01]  /*0400*/  UMOV UR11, 0x80 ;  /* 0x00000080000b7882 */ /* 0x000fe20000000000 */
[----:B------:R-:W-:Y:S01]  /*0410*/  NOP ;  /* 0x0000000000007918 */ /* 0x000fe20000000000 */
[----:B------:R-:W1:Y:S01]  /*0420*/  SHFL.IDX PT, R5, R5, RZ, 0x1f ;  /* 0x00001fff05057589 */ /* 0x000e6200000e0000 */
[C---:B------:R-:W-:Y:S01]  /*0430*/  VIADD R31, R7.reuse, 0xffffffff ;  /* 0xffffffff071f7836 */ /* 0x040fe20000000000 */
[----:B------:R-:W-:Y:S01]  /*0440*/  ULDC.64 UR36, c[0x0][0x208] ;  /* 0x0000820000247ab9 */ /* 0x000fe20000000a00 */
[----:B------:R-:W-:-:S03]  /*0450*/  ISETP.NE.AND P2, PT, R7, RZ, PT ;  /* 0x000000ff0700720c */ /* 0x000fc60003f45270 */
[----:B------:R-:W-:Y:S02]  /*0460*/  ISETP.GE.U32.AND P3, PT, R31, 0x2, PT ;  /* 0x000000021f00780c */ /* 0x000fe40003f66070 */
[----:B0-----:R-:W-:Y:S02]  /*0470*/  ISETP.NE.OR P0, PT, R6, RZ, !P0 ;  /* 0x000000ff0600720c */ /* 0x001fe40004705670 */
[----:B-----5:R-:W-:Y:S02]  /*0480*/  ISETP.NE.OR P1, PT, R3, RZ, !P1 ;  /* 0x000000ff0300720c */ /* 0x020fe40004f25670 */
[----:B------:R-:W-:Y:S02]  /*0490*/  SHF.R.S32.HI R3, RZ, 0x1f, R2 ;  /* 0x0000001fff037819 */ /* 0x000fe40000011402 */
[----:B-1----:R-:W-:Y:S02]  /*04a0*/  R2UR UR43, R5 ;  /* 0x00000000052b72ca */ /* 0x002fe400000e0000 */
[----:B------:R-:W-:-:S05]  /*04b0*/  LEA.HI R3, R3, R2, RZ, 0x2 ;  /* 0x0000000203037211 */ /* 0x000fca00078f10ff */
[----:B------:R-:W-:Y:S01]  /*04c0*/  VOTEU.ALL UP0, P0 ;  /* 0x00000000003f7886 */ /* 0x000fe20000000000 */
[----:B------:R-:W-:Y:S01]  /*04d0*/  LOP3.LUT R3, R3, 0xfffffffc, RZ, 0xc0, !PT ;  /* 0xfffffffc03037812 */ /* 0x000fe200078ec0ff */
[----:B------:R-:W-:-:S03]  /*04e0*/  VOTEU.ALL UP1, P1 ;  /* 0x00000000003f7886 */ /* 0x000fc60000820000 */
[----:B------:R-:W0:Y:S01]  /*04f0*/  @!UP0 S2UR UR7, SR_CgaCtaId ;  /* 0x00000000000789c3 */ /* 0x000e220000008800 */
[----:B------:R-:W-:Y:S01]  /*0500*/  @!UP0 UMOV UR6, 0x400 ;  /* 0x0000040000068882 */ /* 0x000fe20000000000 */
[----:B------:R-:W-:-:S04]  /*0510*/  @!UP0 UIADD3 UR4, -UR4, 0x100000, URZ ;  /* 0x0010000004048890 */ /* 0x000fc8000fffe13f */
[----:B------:R-:W-:Y:S02]  /*0520*/  @!UP0 USHF.L.U32 UR5, UR4, 0xb, URZ ;  /* 0x0000000b04058899 */ /* 0x000fe4000800063f */
[----:B------:R-:W-:Y:S01]  /*0530*/  @!UP0 USHF.L.U32 UR4, UR4, 0x1, URZ ;  /* 0x0000000104048899 */ /* 0x000fe2000800063f */
[----:B------:R-:W-:Y:S01]  /*0540*/  IMAD.IADD R14, R2, 0x1, -R3 ;  /* 0x00000001020e7824 */ /* 0x000fe200078e0a03 */
[----:B------:R-:W-:Y:S01]  /*0550*/  @!UP1 UMOV UR9, 0x400 ;  /* 0x0000040000099882 */ /* 0x000fe20000000000 */
[----:B------:R-:W-:Y:S01]  /*0560*/  VOTEU.ALL UP2, P1 ;  /* 0x00000000003f7886 */ /* 0x000fe20000840000 */
[----:B------:R-:W-:Y:S01]  /*0570*/  VOTEU.ALL UP3, P1 ;  /* 0x00000000003f7886 */ /* 0x000fe20000860000 */
[----:B------:R-:W-:Y:S01]  /*0580*/  VOTEU.ALL UP4, P1 ;  /* 0x00000000003f7886 */ /* 0x000fe20000880000 */
[----:B------:R-:W1:Y:S01]  /*0590*/  @!UP1 S2UR UR10, SR_CgaCtaId ;  /* 0x00000000000a99c3 */ /* 0x000e620000008800 */
[----:B------:R-:W-:Y:S01]  /*05a0*/  VOTEU.ALL UP5, P1 ;  /* 0x00000000003f7886 */ /* 0x000fe200008a0000 */
[----:B------:R-:W-:-:S04]  /*05b0*/  SHF.R.S32.HI R3, RZ, 0x1f, R4 ;  /* 0x0000001fff037819 */ /* 0x000fc80000011404 */
[----:B------:R-:W-:-:S04]  /*05c0*/  LEA.HI R3, R3, R4, RZ, 0x7 ;  /* 0x0000000403037211 */ /* 0x000fc800078f38ff */
[----:B------:R-:W-:-:S05]  /*05d0*/  LOP3.LUT R3, R3, 0xffffff80, RZ, 0xc0, !PT ;  /* 0xffffff8003037812 */ /* 0x000fca00078ec0ff */
[----:B------:R-:W-:Y:S01]  /*05e0*/  IMAD.IADD R5, R4, 0x1, -R3 ;  /* 0x0000000104057824 */ /* 0x000fe200078e0a03 */
[----:B0-----:R-:W-:Y:S02]  /*05f0*/  @!UP0 ULEA UR8, UR7, UR6, 0x18 ;  /* 0x0000000607088291 */ /* 0x001fe4000f8ec03f */
[----:B------:R-:W-:-:S04]  /*0600*/  @!UP1 UIADD3 UR6, -UR11, 0x100000, URZ ;  /* 0x001000000b069890 */ /* 0x000fc8000fffe13f */
[----:B------:R-:W-:Y:S02]  /*0610*/  @!UP1 USHF.L.U32 UR7, UR6, 0xb, URZ ;  /* 0x0000000b06079899 */ /* 0x000fe4000800063f */
[----:B------:R-:W-:Y:S01]  /*0620*/  @!UP1 USHF.L.U32 UR6, UR6, 0x1, URZ ;  /* 0x0000000106069899 */ /* 0x000fe2000800063f */
[----:B------:R-:W-:Y:S01]  /*0630*/  VOTEU.ALL UP0, P0 ;  /* 0x00000000003f7886 */ /* 0x000fe20000000000 */
[----:B-1----:R-:W-:Y:S01]  /*0640*/  @!UP1 ULEA UR9, UR10, UR9, 0x18 ;  /* 0x000000090a099291 */ /* 0x002fe2000f8ec03f */
[----:B------:R-:W-:Y:S02]  /*0650*/  VOTEU.ALL UP1, P0 ;  /* 0x00000000003f7886 */ /* 0x000fe40000020000 */
[----:B------:R-:W-:Y:S01]  /*0660*/  ULDC.64 UR10, c[0x0][0x598] ;  /* 0x00016600000a7ab9 */ /* 0x000fe20000000a00 */
[----:B------:R-:W-:Y:S01]  /*0670*/  ISETP.NE.AND P0, PT, R14, 0x3, PT ;  /* 0x000000030e00780c */ /* 0x000fe20003f05270 */
[----:B------:R-:W0:Y:S02]  /*0680*/  FENCE.VIEW.ASYNC.S ;  /* 0x00000000000073c6 */ /* 0x000e240000000000 */
[----:B0-----:R0:W2:Y:S01]  /*0690*/  @!UP0 SYNCS.EXCH.64 URZ, [UR8+0xc0], UR4 ;  /* 0x0000c004083f85b2 */ /* 0x0010a20008000100 */
[----:B------:R-:W-:-:S02]  /*06a0*/  ISETP.NE.U32.AND P1, PT, RZ, UR10, PT ;  /* 0x0000000aff007c0c */ /* 0x000fc4000bf25070 */
[----:B------:R-:W-:Y:S02]  /*06b0*/  ISETP.EQ.OR P0, PT, R14, RZ, !P0 ;  /* 0x000000ff0e00720c */ /* 0x000fe40004702670 */
[----:B------:R-:W-:Y:S02]  /*06c0*/  ISETP.NE.AND.EX P1, PT, RZ, UR11, PT, P1 ;  /* 0x0000000bff007c0c */ /* 0x000fe4000bf25310 */
[----:B------:R-:W-:-:S04]  /*06d0*/  ISETP.EQ.AND P0, PT, R7, RZ, P0 ;  /* 0x000000ff0700720c */ /* 0x000fc80000702270 */
[----:B------:R-:W-:-:S04]  /*06e0*/  SEL R23, RZ, 0x1, !P0 ;  /* 0x00000001ff177807 */ /* 0x000fc80004000000 */
[----:B------:R-:W-:Y:S01]  /*06f0*/  SEL R23, R23, 0x2, P3 ;  /* 0x0000000217177807 */ /* 0x000fe20001800000 */
[----:B------:R0:W2:Y:S01]  /*0700*/  @!UP1 SYNCS.EXCH.64 URZ, [UR8+0xc8], UR4 ;  /* 0x0000c804083f95b2 */ /* 0x0000a20008000100 */
[----:B------:R-:W-:Y:S01]  /*0710*/  NOP ;  /* 0x0000000000007918 */ /* 0x000fe20000000000 */
[----:B------:R0:W2:Y:S01]  /*0720*/  @!UP2 SYNCS.EXCH.64 URZ, [UR9+0xa0], UR6 ;  /* 0x0000a006093fa5b2 */ /* 0x0000a20008000100 */
[----:B------:R0:W2:Y:S01]  /*0730*/  @!UP3 SYNCS.EXCH.64 URZ, [UR9+0xa8], UR6 ;  /* 0x0000a806093fb5b2 */ /* 0x0000a20008000100 */
[----:B------:R0:W2:Y:S01]  /*0740*/  @!UP4 SYNCS.EXCH.64 URZ, [UR9+0xb0], UR6 ;  /* 0x0000b006093fc5b2 */ /* 0x0000a20008000100 */
[----:B------:R0:W2:Y:S01]  /*0750*/  @!UP5 SYNCS.EXCH.64 URZ, [UR9+0xb8], UR6 ;  /* 0x0000b806093fd5b2 */ /* 0x0000a20008000100 */
[----:B------:R-:W-:Y:S01]  /*0760*/  NOP ;  /* 0x0000000000007918 */ /* 0x000fe20000000000 */
[----:B--234-:R-:W-:Y:S06]  /*0770*/  BAR.SYNC.DEFER_BLOCKING 0x0 ;  /* 0x0000000000007b1d */ /* 0x01cfec0000010000 */
[----:B0-----:R-:W-:Y:S05]  /*0780*/  @!P1 BRA `(.L_x_4) ;  /* 0x00000000001c9947 */ /* 0x001fea0003800000 */
[----:B------:R-:W0:Y:S02]  /*0790*/  LDC.64 R2, c[0x0][0x598] ;  /* 0x00016600ff027b82 */ /* 0x000e240000000a00 */
[----:B0-----:R-:W2:Y:S02]  /*07a0*/  LDG.E.64 R2, desc[UR36][R2.64] ;  /* 0x0000002402027981 */ /* 0x001ea4000c1e1b00 */
[----:B--2---:R-:W-:-:S04]  /*07b0*/  ISETP.NE.U32.AND P0, PT, R2, RZ, PT ;  /* 0x000000ff0200720c */ /* 0x004fc80003f05070 */
[----:B------:R-:W-:-:S13]  /*07c0*/  ISETP.NE.AND.EX P0, PT, R3, RZ, PT, P0 ;  /* 0x000000ff0300720c */ /* 0x000fda0003f05300 */
[----:B------:R-:W-:Y:S05]  /*07d0*/  @!P0 BRA `(.L_x_4) ;  /* 0x0000000000088947 */ /* 0x000fea0003800000 */
[----:B------:R1:W5:Y:S01]  /*07e0*/  LD.E R88, desc[UR36][R2.64] ;  /* 0x0000002402587980 */ /* 0x000362000c101900 */
[----:B------:R-:W-:Y:S05]  /*07f0*/  BRA `(.L_x_5) ;  /* 0x0000000000247947 */ /* 0x000fea0003800000 */
.L_x_4:
[----:B------:R-:W-:Y:S02]  /*0800*/  ULDC.64 UR4, c[0x0][0x588] ;  /* 0x0001620000047ab9 */ /* 0x000fe40000000a00 */
[----:B------:R-:W-:-:S04]  /*0810*/  ISETP.NE.U32.AND P0, PT, RZ, UR4, PT ;  /* 0x00000004ff007c0c */ /* 0x000fc8000bf05070 */
[----:B------:R-:W-:-:S13]  /*0820*/  ISETP.NE.AND.EX P0, PT, RZ, UR5, PT, P0 ;  /* 0x00000005ff007c0c */ /* 0x000fda000bf05300 */
[----:B------:R-:W-:Y:S05]  /*0830*/  @!P0 BRA `(.L_x_6) ;  /* 0x00000000000c8947 */ /* 0x000fea0003800000 */
[----:B------:R-:W0:Y:S02]  /*0840*/  LDC.64 R88, c[0x0][0x588] ;  /* 0x00016200ff587b82 */ /* 0x000e240000000a00 */
[----:B0-----:R0:W5:Y:S01]  /*0850*/  LDG.E R88, desc[UR36][R88.64] ;  /* 0x0000002458587981 */ /* 0x001162000c1e1900 */
[----:B------:R-:W-:Y:S05]  /*0860*/  BRA `(.L_x_5) ;  /* 0x0000000000087947 */ /* 0x000fea0003800000 */
.L_x_6:
[----:B------:R-:W-:Y:S02]  /*0870*/  ULDC UR4, c[0x0][0x580] ;  /* 0x0001600000047ab9 */ /* 0x000fe40000000800 */
[----:B------:R-:W-:-:S07]  /*0880*/  IMAD.U32 R88, RZ, RZ, UR4 ;  /* 0x00000004ff587e24 */ /* 0x000fce000f8e00ff */
.L_x_5:
[----:B------:R-:W-:Y:S02]  /*0890*/  ULDC.64 UR4, c[0x0][0x5a0] ;  /* 0x0001680000047ab9 */ /* 0x000fe40000000a00 */
[----:B------:R-:W-:-:S04]  /*08a0*/  ISETP.NE.U32.AND P0, PT, RZ, UR4, PT ;  /* 0x00000004ff007c0c */ /* 0x000fc8000bf05070 */
[----:B------:R-:W-:-:S13]  /*08b0*/  ISETP.NE.AND.EX P0, PT, RZ, UR5, PT, P0 ;  /* 0x00000005ff007c0c */ /* 0x000fda000bf05300 */
[----:B------:R-:W-:Y:S05]  /*08c0*/  @!P0 BRA `(.L_x_7) ;  /* 0x00000000001c8947 */ /* 0x000fea0003800000 */
[----:B-1----:R-:W1:Y:S02]  /*08d0*/  LDC.64 R2, c[0x0][0x5a0] ;  /* 0x00016800ff027b82 */ /* 0x002e640000000a00 */
[----:B-1----:R-:W2:Y:S02]  /*08e0*/  LDG.E.64 R2, desc[UR36][R2.64] ;  /* 0x0000002402027981 */ /* 0x002ea4000c1e1b00 */
[----:B--2---:R-:W-:-:S04]  /*08f0*/  ISETP.NE.U32.AND P0, PT, R2, RZ, PT ;  /* 0x000000ff0200720c */ /* 0x004fc80003f05070 */
[----:B------:R-:W-:-:S13]  /*0900*/  ISETP.NE.AND.EX P0, PT, R3, RZ, PT, P0 ;  /* 0x000000ff0300720c */ /* 0x000fda0003f05300 */
[----:B------:R-:W-:Y:S05]  /*0910*/  @!P0 BRA `(.L_x_7) ;  /* 0x0000000000088947 */ /* 0x000fea0003800000 */
[----:B0-----:R2:W5:Y:S01]  /*0920*/  LD.E R89, desc[UR36][R2.64] ;  /* 0x0000002402597980 */ /* 0x001562000c101900 */
[----:B------:R-:W-:Y:S05]  /*0930*/  BRA `(.L_x_8) ;  /* 0x0000000000247947 */ /* 0x000fea0003800000 */
.L_x_7:
[----:B------:R-:W-:Y:S02]  /*0940*/  ULDC.64 UR4, c[0x0][0x590] ;  /* 0x0001640000047ab9 */ /* 0x000fe40000000a00 */
[----:B------:R-:W-:-:S04]  /*0950*/  ISETP.NE.U32.AND P0, PT, RZ, UR4, PT ;  /* 0x00000004ff007c0c */ /* 0x000fc8000bf05070 */
[----:B------:R-:W-:-:S13]  /*0960*/  ISETP.NE.AND.EX P0, PT, RZ, UR5, PT, P0 ;  /* 0x00000005ff007c0c */ /* 0x000fda000bf05300 */
[----:B------:R-:W-:Y:S05]  /*0970*/  @!P0 BRA `(.L_x_9) ;  /* 0x00000000000c8947 */ /* 0x000fea0003800000 */
[----:B-1----:R-:W0:Y:S02]  /*0980*/  LDC.64 R2, c[0x0][0x590] ;  /* 0x00016400ff027b82 */ /* 0x002e240000000a00 */
[----:B0-----:R0:W5:Y:S01]  /*0990*/  LDG.E R89, desc[UR36][R2.64] ;  /* 0x0000002402597981 */ /* 0x001162000c1e1900 */
[----:B------:R-:W-:Y:S05]  /*09a0*/  BRA `(.L_x_8) ;  /* 0x0000000000087947 */ /* 0x000fea0003800000 */
.L_x_9:
[----:B------:R-:W-:Y:S02]  /*09b0*/  ULDC UR4, c[0x0][0x584] ;  /* 0x0001610000047ab9 */ /* 0x000fe40000000800 */
[----:B0-----:R-:W-:-:S07]  /*09c0*/  IMAD.U32 R89, RZ, RZ, UR4 ;  /* 0x00000004ff597e24 */ /* 0x001fce000f8e00ff */
.L_x_8:
[----:B012---:R-:W0:Y:S01]  /*09d0*/  LDC R2, c[0x0][0x65c] ;  /* 0x00019700ff027b82 */ /* 0x007e220000000800 */
[----:B------:R-:W1:Y:S01]  /*09e0*/  S2R R15, SR_CTAID.Y ;  /* 0x00000000000f7919 */ /* 0x000e620000002600 */
[----:B------:R-:W-:Y:S01]  /*09f0*/  ULDC UR6, c[0x0][0x28c] ;  /* 0x0000a30000067ab9 */ /* 0x000fe20000000800 */
[----:B------:R-:W-:Y:S01]  /*0a00*/  ISETP.NE.AND P0, PT, R7, 0x2, PT ;  /* 0x000000020700780c */ /* 0x000fe20003f05270 */
[----:B------:R-:W-:Y:S01]  /*0a10*/  UIADD3 UR6, UR6, 0x3f, URZ ;  /* 0x0000003f06067890 */ /* 0x000fe2000fffe03f */
[----:B------:R-:W2:Y:S01]  /*0a20*/  S2R R6, SR_CTAID.X ;  /* 0x0000000000067919 */ /* 0x000ea20000002500 */
[----:B------:R-:W-:Y:S01]  /*0a30*/  UMOV UR38, URZ ;  /* 0x0000003f00267c82 */ /* 0x000fe20008000000 */
[----:B------:R-:W-:Y:S01]  /*0a40*/  UMOV UR39, URZ ;  /* 0x0000003f00277c82 */ /* 0x000fe20008000000 */
[----:B------:R-:W-:Y:S01]  /*0a50*/  USHF.R.S32.HI UR7, URZ, 0x1f, UR6 ;  /* 0x0000001f3f077899 */ /* 0x000fe20008011406 */
[----:B------:R-:W-:-:S03]  /*0a60*/  ULDC.64 UR8, c[0x0][0x650] ;  /* 0x0001940000087ab9 */ /* 0x000fc60000000a00 */
[----:B------:R-:W-:-:S04]  /*0a70*/  ULEA.HI UR7, UR7, UR6, URZ, 0x6 ;  /* 0x0000000607077291 */ /* 0x000fc8000f8f303f */
[----:B------:R-:W-:Y:S01]  /*0a80*/  USHF.R.S32.HI UR40, URZ, 0x6, UR7 ;  /* 0x000000063f287899 */ /* 0x000fe20008011407 */
[----:B0-----:R-:W-:-:S13]  /*0a90*/  ISETP.NE.AND P1, PT, R2, 0x1, PT ;  /* 0x000000010200780c */ /* 0x001fda0003f25270 */
[----:B------:R-:W2:Y:S01]  /*0aa0*/  @P1 LDC R17, c[0x0][0x10] ;  /* 0x00000400ff111b82 */ /* 0x000ea20000000800 */
[----:B-1----:R-:W-:Y:S02]  /*0ab0*/  @P1 IMAD.MOV.U32 R8, RZ, RZ, R15 ;  /* 0x000000ffff081224 */ /* 0x002fe400078e000f */
[----:B------:R-:W-:Y:S02]  /*0ac0*/  @P1 IMAD.MOV.U32 R9, RZ, RZ, RZ ;  /* 0x000000ffff091224 */ /* 0x000fe400078e00ff */
[----:B------:R-:W-:-:S03]  /*0ad0*/  @P1 IMAD.MOV.U32 R7, RZ, RZ, RZ ;  /* 0x000000ffff071224 */ /* 0x000fc600078e00ff */
[----:B------:R-:W0:Y:S01]  /*0ae0*/  @!P1 LDC R3, c[0x0][0xc] ;  /* 0x00000300ff039b82 */ /* 0x000e220000000800 */
[----:B------:R-:W-:Y:S01]  /*0af0*/  ULDC UR4, c[0x0][0xc] ;  /* 0x0000030000047ab9 */ /* 0x000fe20000000800 */
[----:B------:R-:W-:Y:S02]  /*0b00*/  ULDC UR5, c[0x0][0x10] ;  /* 0x0000040000057ab9 */ /* 0x000fe40000000800 */
[----:B------:R-:W-:-:S04]  /*0b10*/  UIMAD.WIDE.U32 UR4, UR4, UR5, URZ ;  /* 0x00000005040472a5 */ /* 0x000fc8000f8e003f */
[----:B------:R-:W1:Y:S01]  /*0b20*/  LDC R0, c[0x0][0x14] ;  /* 0x00000500ff007b82 */ /* 0x000e620000000800 */
[----:B--2---:R-:W-:-:S04]  /*0b30*/  @P1 IMAD.WIDE.U32 R16, R6, R17, R8 ;  /* 0x0000001106101225 */ /* 0x004fc800078e0008 */
[----:B------:R-:W-:Y:S02]  /*0b40*/  @P1 IMAD.IADD R17, R17, 0x1, R7 ;  /* 0x0000000111111824 */ /* 0x000fe400078e0207 */
[----:B------:R-:W-:Y:S02]  /*0b50*/  IMAD.MOV.U32 R7, RZ, RZ, RZ ;  /* 0x000000ffff077224 */ /* 0x000fe400078e00ff */
[----:B0-----:R-:W-:-:S04]  /*0b60*/  @!P1 IMAD.WIDE.U32 R8, R3, R15, R6 ;  /* 0x0000000f03089225 */ /* 0x001fc800078e0006 */
[----:B------:R-:W-:Y:S02]  /*0b70*/  @!P1 IMAD.MOV.U32 R16, RZ, RZ, R8 ;  /* 0x000000ffff109224 */ /* 0x000fe400078e0008 */
[----:B-1----:R-:W-:-:S04]  /*0b80*/  IMAD.WIDE.U32 R10, R0, UR4, RZ ;  /* 0x00000004000a7c25 */ /* 0x002fc8000f8e00ff */
[----:B------:R-:W-:Y:S01]  /*0b90*/  IMAD R3, R0, UR5, RZ ;  /* 0x0000000500037c24 */ /* 0x000fe2000f8e02ff */
[----:B------:R0:W-:Y:S01]  /*0ba0*/  STL.64 [R1], R10 ;  /* 0x0000000a01007387 */ /* 0x0001e20000100a00 */
[----:B------:R-:W-:Y:S02]  /*0bb0*/  @!P1 IMAD.MOV.U32 R17, RZ, RZ, R9 ;  /* 0x000000ffff119224 */ /* 0x000fe400078e0009 */
[----:B------:R-:W-:Y:S01]  /*0bc0*/  IMAD.IADD R0, R11, 0x1, R3 ;  /* 0x000000010b007824 */ /* 0x000fe200078e0203 */
[----:B------:R-:W-:Y:S06]  /*0bd0*/  @P0 BRA `(.L_x_10) ;  /* 0x0000000000200947 */ /* 0x000fec0003800000 */
[----:B------:R-:W-:Y:S01]  /*0be0*/  UISETP.GE.U32.AND UP0, UPT, UR40, 0x9, UPT ;  /* 0x000000092800788c */ /* 0x000fe2000bf06070 */
[----:B------:R-:W-:Y:S01]  /*0bf0*/  IADD3 R16, P0, R16, R10, RZ ;  /* 0x0000000a10107210 */ /* 0x000fe20007f1e0ff */
[----:B------:R-:W-:Y:S01]  /*0c00*/  UIMAD.WIDE.U32 UR4, UR40, 0x38e38e39, URZ ;  /* 0x38e38e39280478a5 */ /* 0x000fe2000f8e003f */
[----:B------:R-:W-:-:S03]  /*0c10*/  UMOV UR39, URZ ;  /* 0x0000003f00277c82 */ /* 0x000fc60008000000 */
[----:B------:R-:W-:Y:S01]  /*0c20*/  USHF.R.U32.HI UR4, URZ, 0x1, UR5 ;  /* 0x000000013f047899 */ /* 0x000fe20008011605 */
[----:B------:R-:W-:-:S03]  /*0c30*/  IMAD.X R17, R0, 0x1, R17, P0 ;  /* 0x0000000100117824 */ /* 0x000fc600000e0611 */
[----:B------:R-:W-:Y:S02]  /*0c40*/  UIMAD UR38, UR4, -0x9, UR40 ;  /* 0xfffffff7042678a4 */ /* 0x000fe4000f8e0228 */
[----:B------:R-:W-:-:S12]  /*0c50*/  @UP0 ULOP3.LUT UR39, UR4, 0x1, URZ, 0xc0, !UPT ;  /* 0x0000000104270892 */ /* 0x000fd8000f8ec03f */
.L_x_10:
[----:B------:R-:W-:Y:S01]  /*0c60*/  ISETP.GE.U32.AND P0, PT, R16, UR8, PT ;  /* 0x0000000810007c0c */ /* 0x000fe2000bf06070 */
[----:B------:R-:W-:Y:S01]  /*0c70*/  IMAD.MOV.U32 R22, RZ, RZ, -0x1 ;  /* 0xffffffffff167424 */ /* 0x000fe200078e00ff */
[----:B------:R-:W-:Y:S01]  /*0c80*/  PRMT R3, RZ, 0x7610, R3 ;  /* 0x00007610ff037816 */ /* 0x000fe20000000003 */
[----:B------:R-:W-:Y:S01]  /*0c90*/  IMAD.MOV.U32 R18, RZ, RZ, -0x1 ;  /* 0xffffffffff127424 */ /* 0x000fe200078e00ff */
[----:B------:R-:W-:Y:S01]  /*0ca0*/  ISETP.GE.U32.AND.EX P0, PT, R17, UR9, PT, P0 ;  /* 0x0000000911007c0c */ /* 0x000fe2000bf06100 */
[----:B------:R-:W-:-:S12]  /*0cb0*/  IMAD.MOV.U32 R19, RZ, RZ, -0x1 ;  /* 0xffffffffff137424 */ /* 0x000fd800078e00ff */
[----:B------:R-:W-:Y:S05]  /*0cc0*/  @P0 BRA `(.L_x_11) ;  /* 0x0000000400580947 */ /* 0x000fea0003800000 */
[----:B------:R-:W1:Y:S01]  /*0cd0*/  LDC.64 R20, c[0x0][0x628] ;  /* 0x00018a00ff147b82 */ /* 0x000e620000000a00 */
[----:B------:R-:W-:Y:S02]  /*0ce0*/  IMAD.MOV.U32 R8, RZ, RZ, R16 ;  /* 0x000000ffff087224 */ /* 0x000fe400078e0010 */
[----:B------:R-:W-:-:S05]  /*0cf0*/  IMAD.MOV.U32 R9, RZ, RZ, R17 ;  /* 0x000000ffff097224 */ /* 0x000fca00078e0011 */
[----:B------:R-:W2:Y:S08]  /*0d00*/  LDC R18, c[0x0][0x630] ;  /* 0x00018c00ff127b82 */ /* 0x000eb00000000800 */
[----:B------:R-:W3:Y:S01]  /*0d10*/  LDC.64 R24, c[0x0][0x620] ;  /* 0x00018800ff187b82 */ /* 0x000ee20000000a00 */
[----:B-1----:R-:W-:-:S04]  /*0d20*/  ISETP.NE.U32.AND P0, PT, R20, RZ, PT ;  /* 0x000000ff1400720c */ /* 0x002fc80003f05070 */
[----:B------:R-:W-:-:S13]  /*0d30*/  ISETP.NE.AND.EX P0, PT, R21, RZ, PT, P0 ;  /* 0x000000ff1500720c */ /* 0x000fda0003f05300 */
[----:B--23--:R-:W-:Y:S05]  /*0d40*/  @!P0 BRA `(.L_x_12) ;  /* 0x0000000000288947 */ /* 0x00cfea0003800000 */
[----:B------:R-:W1:Y:S02]  /*0d50*/  LDC R3, c[0x0][0x634] ;  /* 0x00018d00ff037b82 */ /* 0x000e640000000800 */
[----:B-1----:R-:W-:-:S05]  /*0d60*/  IADD3 R3, P0, R16, R3, RZ ;  /* 0x0000000310037210 */ /* 0x002fca0007f1e0ff */
[----:B------:R-:W-:-:S04]  /*0d70*/  IMAD.X R19, RZ, RZ, R17, P0 ;  /* 0x000000ffff137224 */ /* 0x000fc800000e0611 */
[----:B------:R-:W-:-:S04]  /*0d80*/  IMAD.WIDE.U32 R8, R19, R20, RZ ;  /* 0x0000001413087225 */ /* 0x000fc800078e00ff */
[----:B0-----:R-:W-:-:S04]  /*0d90*/  IMAD.WIDE.U32 R10, P0, R3, R21, R8 ;  /* 0x00000015030a7225 */ /* 0x001fc80007800008 */
[----:B------:R-:W-:-:S04]  /*0da0*/  IMAD.WIDE.U32 R8, R3, R20, RZ ;  /* 0x0000001403087225 */ /* 0x000fc800078e00ff */
[----:B------:R-:W-:Y:S01]  /*0db0*/  IMAD.X R13, RZ, RZ, RZ, P0 ;  /* 0x000000ffff0d7224 */ /* 0x000fe200000e06ff */
[----:B------:R-:W-:Y:S01]  /*0dc0*/  IADD3 RZ, P0, R9, R10, RZ ;  /* 0x0000000a09ff7210 */ /* 0x000fe20007f1e0ff */
[----:B------:R-:W-:-:S04]  /*0dd0*/  IMAD.MOV.U32 R12, RZ, RZ, R11 ;  /* 0x000000ffff0c7224 */ /* 0x000fc800078e000b */
[----:B------:R-:W-:-:S08]  /*0de0*/  IMAD.WIDE.U32.X R8, R19, R21, R12, P0 ;  /* 0x0000001513087225 */ /* 0x000fd000000e040c */
.L_x_12:
[-CC-:B------:R-:W-:Y:S01]  /*0df0*/  SHF.R.U64 R30, R8, R18.reuse, R9.reuse ;  /* 0x00000012081e7219 */ /* 0x180fe20000001209 */
[----:B------:R-:W1:Y:S01]  /*0e00*/  LDC R12, c[0x0][0x618] ;  /* 0x00018600ff0c7b82 */ /* 0x000e620000000800 */
[----:B------:R-:W-:Y:S01]  /*0e10*/  SHF.R.U32.HI R7, RZ, R18, R9 ;  /* 0x00000012ff077219 */ /* 0x000fe20000011609 */
[----:B------:R-:W-:Y:S01]  /*0e20*/  ULDC UR4, c[0x0][0x150] ;  /* 0x0000540000047ab9 */ /* 0x000fe20000000800 */
[----:B0-----:R-:W-:Y:S02]  /*0e30*/  IADD3 R11, P0, RZ, -R30, RZ ;  /* 0x8000001eff0b7210 */ /* 0x001fe40007f1e0ff */
[----:B------:R-:W-:-:S03]  /*0e40*/  I2FP.F32.U32 R3, R6 ;  /* 0x0000000600037245 */ /* 0x000fc60000201000 */
[----:B------:R-:W0:Y:S01]  /*0e50*/  LDC.64 R26, c[0x0][0x640] ;  /* 0x00019000ff1a7b82 */ /* 0x000e220000000a00 */
[----:B------:R-:W-:Y:S02]  /*0e60*/  IMAD.X R13, RZ, RZ, ~R7, P0 ;  /* 0x000000ffff0d7224 */ /* 0x000fe400000e0e07 */
[----:B------:R-:W-:Y:S01]  /*0e70*/  FMUL R3, R3, UR4 ;  /* 0x0000000403037c20 */ /* 0x000fe20008400000 */
[----:B------:R-:W-:Y:S01]  /*0e80*/  IMAD.WIDE.U32 R8, R11, R24, R16 ;  /* 0x000000180b087225 */ /* 0x000fe200078e0010 */
[----:B------:R-:W-:-:S03]  /*0e90*/  ULDC UR4, c[0x0][0x154] ;  /* 0x0000550000047ab9 */ /* 0x000fc60000000800 */
[----:B------:R-:W-:Y:S01]  /*0ea0*/  IMAD R10, R13, R24, RZ ;  /* 0x000000180d0a7224 */ /* 0x000fe200078e02ff */
[----:B------:R-:W2:Y:S01]  /*0eb0*/  LDC R7, c[0x0][0x144] ;  /* 0x00005100ff077b82 */ /* 0x000ea20000000800 */
[----:B------:R-:W3:Y:S02]  /*0ec0*/  F2I.U32.TRUNC.NTZ R3, R3 ;  /* 0x0000000300037305 */ /* 0x000ee4000020f000 */
[----:B------:R-:W-:-:S04]  /*0ed0*/  IMAD R11, R11, R25, R10 ;  /* 0x000000190b0b7224 */ /* 0x000fc800078e020a */
[----:B------:R-:W-:Y:S01]  /*0ee0*/  IMAD.IADD R9, R9, 0x1, R11 ;  /* 0x0000000109097824 */ /* 0x000fe200078e020b */
[----:B------:R-:W4:Y:S01]  /*0ef0*/  LDC R18, c[0x0][0x608] ;  /* 0x00018200ff127b82 */ /* 0x000f220000000800 */
[----:B------:R-:W-:-:S03]  /*0f00*/  IMAD.MOV.U32 R11, RZ, RZ, -0x1 ;  /* 0xffffffffff0b7424 */ /* 0x000fc600078e00ff */
[-C--:B-1----:R-:W-:Y:S02]  /*0f10*/  SHF.R.U64 R22, R8, R12.reuse, R9 ;  /* 0x0000000c08167219 */ /* 0x082fe40000001209 */
[----:B------:R-:W-:Y:S02]  /*0f20*/  I2FP.F32.U32 R8, R15 ;  /* 0x0000000f00087245 */ /* 0x000fe40000201000 */
[----:B------:R-:W1:Y:S01]  /*0f30*/  LDC R24, c[0x0][0x658] ;  /* 0x00019600ff187b82 */ /* 0x000e620000000800 */
[----:B0-----:R-:W-:Y:S01]  /*0f40*/  ISETP.NE.U32.AND P0, PT, R26, RZ, PT ;  /* 0x000000ff1a00720c */ /* 0x001fe20003f05070 */
[----:B---3--:R-:W-:Y:S01]  /*0f50*/  IMAD.MOV R10, RZ, RZ, -R3 ;  /* 0x000000ffff0a7224 */ /* 0x008fe200078e0a03 */
[----:B------:R-:W-:Y:S01]  /*0f60*/  SHF.R.U32.HI R9, RZ, R12, R9 ;  /* 0x0000000cff097219 */ /* 0x000fe20000011609 */
[----:B------:R-:W-:Y:S01]  /*0f70*/  FMUL R8, R8, UR4 ;  /* 0x0000000408087c20 */ /* 0x000fe20008400000 */
[----:B------:R-:W-:-:S03]  /*0f80*/  ISETP.NE.AND.EX P0, PT, R27, RZ, PT, P0 ;  /* 0x000000ff1b00720c */ /* 0x000fc60003f05300 */
[----:B------:R-:W0:Y:S01]  /*0f90*/  LDC R20, c[0x0][0x148] ;  /* 0x00005200ff147b82 */ /* 0x000e220000000800 */
[----:B--2---:R-:W-:-:S07]  /*0fa0*/  IMAD R3, R7, R10, R6 ;  /* 0x0000000a07037224 */ /* 0x004fce00078e0206 */
[----:B------:R-:W2:Y:S01]  /*0fb0*/  LDC R21, c[0x0][0x600] ;  /* 0x00018000ff157b82 */ /* 0x000ea20000000800 */
[-CC-:B----4-:R-:W-:Y:S02]  /*0fc0*/  SHF.R.U64 R32, R22, R18.reuse, R9.reuse ;  /* 0x0000001216207219 */ /* 0x190fe40000001209 */
[----:B------:R-:W-:Y:S01]  /*0fd0*/  SHF.R.U32.HI R7, RZ, R18, R9 ;  /* 0x00000012ff077219 */ /* 0x000fe20000011609 */
[----:B------:R-:W-:Y:S01]  /*0fe0*/  IMAD.MOV.U32 R9, RZ, RZ, 0x1 ;  /* 0x00000001ff097424 */ /* 0x000fe200078e00ff */
[----:B------:R3:W4:Y:S03]  /*0ff0*/  F2I.U32.TRUNC.NTZ R18, R8 ;  /* 0x0000000800127305 */ /* 0x000726000020f000 */
[----:B------:R-:W0:Y:S01]  /*1000*/  LDC R25, c[0x0][0x648] ;  /* 0x00019200ff197b82 */ /* 0x000e220000000800 */
[-C--:B-1----:R-:W-:Y:S02]  /*1010*/  SHF.L.U32 R6, R11, R24.reuse, RZ ;  /* 0x000000180b067219 */ /* 0x082fe400000006ff */
[----:B------:R-:W-:-:S02]  /*1020*/  SHF.R.U64 R34, R32, R24, R7 ;  /* 0x0000001820227219 */ /* 0x000fc40000001207 */
[----:B------:R-:W-:Y:S02]  /*1030*/  LOP3.LUT R13, RZ, R6, RZ, 0x33, !PT ;  /* 0x00000006ff0d7212 */ /* 0x000fe400078e33ff */
[-C--:B------:R-:W-:Y:S01]  /*1040*/  SHF.R.U32.HI R7, RZ, R24.reuse, R7 ;  /* 0x00000018ff077219 */ /* 0x080fe20000011607 */
[----:B------:R-:W1:Y:S01]  /*1050*/  LDC R29, c[0x0][0x638] ;  /* 0x00018e00ff1d7b82 */ /* 0x000e620000000800 */
[----:B------:R-:W-:Y:S01]  /*1060*/  SHF.L.U32 R12, R9, R24, RZ ;  /* 0x00000018090c7219 */ /* 0x000fe200000006ff */
[----:B------:R-:W-:-:S06]  /*1070*/  IMAD.MOV.U32 R6, RZ, RZ, R34 ;  /* 0x000000ffff067224 */ /* 0x000fcc00078e0022 */
[----:B------:R-:W0:Y:S01]  /*1080*/  LDC R28, c[0x0][0x610] ;  /* 0x00018400ff1c7b82 */ /* 0x000e220000000800 */
[----:B---34-:R-:W-:Y:S05]  /*1090*/  @!P0 BRA `(.L_x_13) ;  /* 0x0000000000288947 */ /* 0x018fea0003800000 */
[----:B------:R-:W3:Y:S02]  /*10a0*/  LDC R11, c[0x0][0x64c] ;  /* 0x00019300ff0b7b82 */ /* 0x000ee40000000800 */
[----:B---3--:R-:W-:-:S05]  /*10b0*/  IADD3 R11, P0, R34, R11, RZ ;  /* 0x0000000b220b7210 */ /* 0x008fca0007f1e0ff */
[----:B------:R-:W-:-:S04]  /*10c0*/  IMAD.X R19, RZ, RZ, R7, P0 ;  /* 0x000000ffff137224 */ /* 0x000fc800000e0607 */
[----:B------:R-:W-:-:S04]  /*10d0*/  IMAD.WIDE.U32 R6, R19, R26, RZ ;  /* 0x0000001a13067225 */ /* 0x000fc800078e00ff */
[----:B------:R-:W-:-:S04]  /*10e0*/  IMAD.WIDE.U32 R8, P0, R11, R27, R6 ;  /* 0x0000001b0b087225 */ /* 0x000fc80007800006 */
[----:B------:R-:W-:-:S04]  /*10f0*/  IMAD.WIDE.U32 R6, R11, R26, RZ ;  /* 0x0000001a0b067225 */ /* 0x000fc800078e00ff */
[----:B------:R-:W-:Y:S01]  /*1100*/  IMAD.X R11, RZ, RZ, RZ, P0 ;  /* 0x000000ffff0b7224 */ /* 0x000fe200000e06ff */
[----:B------:R-:W-:Y:S01]  /*1110*/  IADD3 RZ, P0, R7, R8, RZ ;  /* 0x0000000807ff7210 */ /* 0x000fe20007f1e0ff */
[----:B------:R-:W-:-:S04]  /*1120*/  IMAD.MOV.U32 R10, RZ, RZ, R9 ;  /* 0x000000ffff0a7224 */ /* 0x000fc800078e0009 */
[----:B------:R-:W-:-:S08]  /*1130*/  IMAD.WIDE.U32.X R6, R19, R27, R10, P0 ;  /* 0x0000001b13067225 */ /* 0x000fd000000e040a */
.L_x_13:
[----:B0-----:R-:W-:Y:S01]  /*1140*/  SHF.R.U64 R6, R6, R25, R7 ;  /* 0x0000001906067219 */ /* 0x001fe20000001207 */
[----:B--2---:R-:W-:Y:S01]  /*1150*/  VIADD R7, R21, 0xffffffff ;  /* 0xffffffff15077836 */ /* 0x004fe20000000000 */
[----:B------:R-:W-:Y:S01]  /*1160*/  LOP3.LUT R13, R32, R13, RZ, 0xc0, !PT ;  /* 0x0000000d200d7212 */ /* 0x000fe200078ec0ff */
[----:B------:R-:W-:Y:S02]  /*1170*/  IMAD.MOV R18, RZ, RZ, -R18 ;  /* 0x000000ffff127224 */ /* 0x000fe400078e0a12 */
[----:B------:R-:W-:Y:S01]  /*1180*/  IMAD.MOV R8, RZ, RZ, -R6 ;  /* 0x000000ffff087224 */ /* 0x000fe200078e0a06 */
[----:B------:R-:W-:Y:S01]  /*1190*/  LOP3.LUT R7, R22, R7, RZ, 0xc0, !PT ;  /* 0x0000000716077212 */ /* 0x000fe200078ec0ff */
[----:B------:R-:W-:Y:S02]  /*11a0*/  IMAD R12, R12, R6, R13 ;  /* 0x000000060c0c7224 */ /* 0x000fe400078e020d */
[----:B------:R-:W-:Y:S02]  /*11b0*/  @P1 IMAD R3, R20, R18, R15 ;  /* 0x0000001214031224 */ /* 0x000fe400078e020f */
[----:B-1----:R-:W-:-:S02]  /*11c0*/  IMAD R6, R8, R29, R34 ;  /* 0x0000001d08067224 */ /* 0x002fc400078e0222 */
[----:B------:R-:W-:Y:S02]  /*11d0*/  IMAD R22, R12, R28, R3 ;  /* 0x0000001c0c167224 */ /* 0x000fe400078e0203 */
[----:B------:R-:W-:Y:S02]  /*11e0*/  IMAD R7, R6, R21, R7 ;  /* 0x0000001506077224 */ /* 0x000fe400078e0207 */
[----:B------:R-:W-:Y:S02]  /*11f0*/  IMAD.MOV.U32 R3, RZ, RZ, 0x1 ;  /* 0x00000001ff037424 */ /* 0x000fe400078e00ff */
[----:B------:R-:W-:Y:S01]  /*1200*/  IMAD.MOV.U32 R19, RZ, RZ, R30 ;  /* 0x000000ffff137224 */ /* 0x000fe200078e001e */
[----:B------:R-:W-:Y:S02]  /*1210*/  SEL R18, R7, R22, !P1 ;  /* 0x0000001607127207 */ /* 0x000fe40004800000 */
[----:B------:R-:W-:-:S07]  /*1220*/  SEL R22, R22, R7, !P1 ;  /* 0x0000000716167207 */ /* 0x000fce0004800000 */
.L_x_11:
[----:B------:R-:W-:Y:S05]  /*1230*/  @!P2 BRA `(.L_x_14) ;  /* 0x000000540070a947 */ /* 0x000fea0003800000 */
[----:B------:R-:W-:-:S13]  /*1240*/  ISETP.GT.U32.AND P0, PT, R31, 0x1, PT ;  /* 0x000000011f00780c */ /* 0x000fda0003f04070 */
[----:B------:R-:W-:Y:S05]  /*1250*/  @P0 EXIT ;  /* 0x000000000000094d */ /* 0x000fea0003800000 */
.L_x_15:
[----:B------:R-:W-:-:S08]  /*1260*/  NOP ;  /* 0x0000000000007918 */ /* 0x000fd00000000000 */
[----:B------:R-:W1:Y:S02]  /*1270*/  USETMAXREG.TRY_ALLOC.CTAPOOL UP0, 0xe8 ;  /* 0x000000e8000079c8 */ /* 0x000e640008000600 */
[----:B-1----:R-:W-:-:S13]  /*1280*/  PLOP3.LUT P0, PT, PT, PT, UP0, 0x80, 0x0 ;  /* 0x000000000000781c */ /* 0x002fda0003f0f008 */
[----:B------:R-:W-:Y:S05]  /*1290*/  @!P0 BRA `(.L_x_15) ;  /* 0xfffffffc00f08947 */ /* 0x000fea000383ffff */
[----:B------:R-:W-:-:S13]  /*12a0*/  LOP3.LUT P0, RZ, R3, 0xff, RZ, 0xc0, !PT ;  /* 0x000000ff03ff7812 */ /* 0x000fda000780c0ff */
[----:B------:R-:W-:Y:S05]  /*12b0*/  @!P0 EXIT ;  /* 0x000000000000894d */ /* 0x000fea0003800000 */
[----:B------:R-:W2:Y:S01]  /*12c0*/  LDL.64 R8, [R1] ;  /* 0x0000000001087983 */ /* 0x000ea20000100a00 */
[----:B------:R-:W-:Y:S01]  /*12d0*/  SHF.R.S32.HI R4, RZ, 0x1f, R5 ;  /* 0x0000001fff047819 */ /* 0x000fe20000011405 */
[----:B------:R-:W1:Y:S01]  /*12e0*/  S2UR UR4, SR_CgaCtaId ;  /* 0x00000000000479c3 */ /* 0x000e620000008800 */
[----:B------:R-:W-:Y:S01]  /*12f0*/  UISETP.LT.AND UP0, UPT, UR40, 0x1, UPT ;  /* 0x000000012800788c */ /* 0x000fe2000bf01270 */
[----:B------:R-:W-:Y:S01]  /*1300*/  LOP3.LUT R102, R23, 0x1, RZ, 0xfc, !PT ;  /* 0x0000000117667812 */ /* 0x000fe200078efcff */
[----:B------:R-:W-:Y:S01]  /*1310*/  UIADD3 UR5, UR43, -0x1, URZ ;  /* 0xffffffff2b057890 */ /* 0x000fe2000fffe03f */
[CC--:B------:R-:W-:Y:S01]  /*1320*/  LEA.HI R3, R4.reuse, R5.reuse, RZ, 0x2 ;  /* 0x0000000504037211 */ /* 0x0c0fe200078f10ff */
[----:B------:R-:W-:Y:S01]  /*1330*/  USEL UR42, UR40, 0x1, UP0 ;  /* 0x00000001282a7887 */ /* 0x000fe20008000000 */
[----:B------:R-:W-:Y:S01]  /*1340*/  LEA.HI R4, R4, R5, RZ, 0x5 ;  /* 0x0000000504047211 */ /* 0x000fe200078f28ff */
[----:B------:R-:W-:Y:S01]  /*1350*/  UMOV UR41, 0x400 ;  /* 0x0000040000297882 */ /* 0x000fe20000000000 */
[--C-:B------:R-:W-:Y:S01]  /*1360*/  SHF.R.S32.HI R90, RZ, 0x2, R3.reuse ;  /* 0x00000002ff5a7819 */ /* 0x100fe20000011403 */
[----:B------:R-:W3:Y:S01]  /*1370*/  LDC R96, c[0x0][0x658] ;  /* 0x00019600ff607b82 */ /* 0x000ee20000000800 */
[----:B------:R-:W-:Y:S01]  /*1380*/  SHF.R.S32.HI R7, RZ, 0x1f, R3 ;  /* 0x0000001fff077819 */ /* 0x000fe20000011403 */
[----:B------:R-:W-:Y:S01]  /*1390*/  UISETP.NE.AND UP0, UPT, UR5, URZ, UPT ;  /* 0x0000003f0500728c */ /* 0x000fe2000bf05270 */
[----:B------:R-:W-:Y:S01]  /*13a0*/  LOP3.LUT R6, R3, 0xfffffffc, RZ, 0xc0, !PT ;  /* 0xfffffffc03067812 */ /* 0x000fe200078ec0ff */
[----:B------:R-:W-:Y:S01]  /*13b0*/  ULDC UR6, c[0x0][0x284] ;  /* 0x0000a10000067ab9 */ /* 0x000fe20000000800 */
[----:B------:R-:W-:Y:S01]  /*13c0*/  LEA.HI R7, R7, R90, RZ, 0x3 ;  /* 0x0000005a07077211 */ /* 0x000fe200078f18ff */
[----:B------:R-:W-:Y:S01]  /*13d0*/  USHF.L.U32 UR45, UR40, 0x1, URZ ;  /* 0x00000001282d7899 */ /* 0x000fe2000800063f */
[----:B------:R-:W-:Y:S01]  /*13e0*/  SHF.R.S32.HI R3, RZ, 0x5, R4 ;  /* 0x00000005ff037819 */ /* 0x000fe20000011404 */
[----:B------:R-:W4:Y:S01]  /*13f0*/  LDC.64 R94, c[0x0][0x5c8] ;  /* 0x00017200ff5e7b82 */ /* 0x000f220000000a00 */
[----:B------:R-:W-:Y:S01]  /*1400*/  LOP3.LUT R7, R7, 0xfffffff8, RZ, 0xc0, !PT ;  /* 0xfffffff807077812 */ /* 0x000fe200078ec0ff */
[----:B------:R-:W-:Y:S01]  /*1410*/  IMAD.IADD R6, R5, 0x1, -R6 ;  /* 0x0000000105067824 */ /* 0x000fe200078e0a06 */
[----:B------:R-:W-:Y:S01]  /*1420*/  UIADD3 UR42, -UR42, UR40, URZ ;  /* 0x000000282a2a7290 */ /* 0x000fe2000fffe13f */
[----:B------:R-:W-:-:S02]  /*1430*/  IMAD.MOV.U32 R5, RZ, RZ, 0x1 ;  /* 0x00000001ff057424 */ /* 0x000fc400078e00ff */
[----:B------:R-:W-:Y:S01]  /*1440*/  IMAD.IADD R90, R90, 0x1, -R7 ;  /* 0x000000015a5a7824 */ /* 0x000fe200078e0a07 */
[----:B-1----:R-:W-:Y:S01]  /*1450*/  ULEA UR41, UR4, UR41, 0x18 ;  /* 0x0000002904297291 */ /* 0x002fe2000f8ec03f */
[----:B------:R-:W1:Y:S01]  /*1460*/  LDC R97, c[0x0][0x288] ;  /* 0x0000a200ff617b82 */ /* 0x000e620000000800 */
[----:B------:R-:W-:Y:S01]  /*1470*/  USHF.L.U32 UR4, UR5, 0x3, URZ ;  /* 0x0000000305047899 */ /* 0x000fe2000800063f */
[--C-:B------:R-:W-:Y:S01]  /*1480*/  IMAD R101, R3, -0x10, -R90.reuse ;  /* 0xfffffff003657824 */ /* 0x100fe200078e0a5a */
[--C-:B------:R-:W-:Y:S01]  /*1490*/  SHF.R.S32.HI R91, RZ, 0x1f, R90.reuse ;  /* 0x0000001fff5b7819 */ /* 0x100fe2000001145a */
[----:B------:R-:W-:Y:S01]  /*14a0*/  USEL UR5, URZ, 0x1, UP0 ;  /* 0x000000013f057887 */ /* 0x000fe20008000000 */
[----:B------:R-:W-:Y:S01]  /*14b0*/  IMAD.SHL.U32 R92, R6, 0x2, RZ ;  /* 0x00000002065c7824 */ /* 0x000fe200078e00ff */
[----:B------:R-:W-:Y:S01]  /*14c0*/  UIADD3 UR46, UR41, 0xa0, URZ ;  /* 0x000000a0292e7890 */ /* 0x000fe2000fffe03f */
[----:B------:R-:W-:Y:S01]  /*14d0*/  VIADD R101, R101, UR6 ;  /* 0x0000000665657c36 */ /* 0x000fe20008000000 */
[----:B------:R-:W0:Y:S01]  /*14e0*/  LDC R99, c[0x0][0x600] ;  /* 0x00018000ff637b82 */ /* 0x000e220000000800 */
[----:B------:R-:W-:Y:S01]  /*14f0*/  IMAD.WIDE R90, R3, 0x10, R90 ;  /* 0x00000010035a7825 */ /* 0x000fe200078e025a */
[----:B------:R-:W-:Y:S01]  /*1500*/  ULOP3.LUT UR4, UR4, 0x8, URZ, 0xc0, !UPT ;  /* 0x0000000804047892 */ /* 0x000fe2000f8ec03f */
[----:B------:R-:W-:Y:S01]  /*1510*/  SHF.R.S32.HI R93, RZ, 0x1f, R92 ;  /* 0x0000001fff5d7819 */ /* 0x000fe2000001145c */
[----:B------:R-:W-:Y:S01]  /*1520*/  ULEA UR43, UR43, UR46, 0x3 ;  /* 0x0000002e2b2b7291 */ /* 0x000fe2000f8e183f */
[----:B------:R-:W-:Y:S01]  /*1530*/  IMAD.MOV.U32 R3, RZ, RZ, -0x1 ;  /* 0xffffffffff037424 */ /* 0x000fe200078e00ff */
[----:B------:R-:W-:Y:S01]  /*1540*/  ULOP3.LUT UR47, UR4, 0x8, URZ, 0x3c, !UPT ;  /* 0x00000008042f7892 */ /* 0x000fe2000f8e3c3f */
[----:B------:R-:W-:Y:S01]  /*1550*/  IMAD.U32 R103, RZ, RZ, UR5 ;  /* 0x00000005ff677e24 */ /* 0x000fe2000f8e00ff */
[C---:B----4-:R-:W-:Y:S01]  /*1560*/  SHF.L.U64.HI R95, R94.reuse, 0x3, R95 ;  /* 0x000000035e5f7819 */ /* 0x050fe2000001025f */
[----:B------:R-:W-:Y:S01]  /*1570*/  IMAD.SHL.U32 R94, R94, 0x8, RZ ;  /* 0x000000085e5e7824 */ /* 0x000fe200078e00ff */
[-C--:B---3--:R-:W-:Y:S01]  /*1580*/  SHF.L.U32 R3, R3, R96.reuse, RZ ;  /* 0x0000006003037219 */ /* 0x088fe200000006ff */
[----:B------:R-:W-:Y:S01]  /*1590*/  ULOP3.LUT UR44, UR4, 0x18, URZ, 0x3c, !UPT ;  /* 0x00000018042c7892 */ /* 0x000fe2000f8e3c3f */
[----:B------:R-:W-:-:S02]  /*15a0*/  SHF.L.U32 R96, R5, R96, RZ ;  /* 0x0000006005607219 */ /* 0x000fc400000006ff */
[----:B------:R-:W-:Y:S01]  /*15b0*/  LOP3.LUT R100, RZ, R3, RZ, 0x33, !PT ;  /* 0x00000003ff647212 */ /* 0x000fe200078e33ff */
[----:B-1----:R-:W-:Y:S02]  /*15c0*/  IMAD R97, R6, -0x2, R97 ;  /* 0xfffffffe06617824 */ /* 0x002fe400078e0261 */
[----:B0-----:R-:W-:Y:S01]  /*15d0*/  VIADD R99, R99, 0xffffffff ;  /* 0xffffffff63637836 */ /* 0x001fe20000000000 */
[----:B--2---:R-:W-:-:S07]  /*15e0*/  SHF.L.U64.HI R98, R8, 0x1, R0 ;  /* 0x0000000108627819 */ /* 0x004fce0000010200 */
.L_x_163:
[----:B------:R-:W-:-:S04]  /*15f0*/  SHF.L.U32 R0, R103, 0x1f, RZ ;  /* 0x0000001f67007819 */ /* 0x000fc800000006ff */
[----:B------:R-:W0:Y:S02]  /*1600*/  SYNCS.PHASECHK.TRANS64.TRYWAIT P0, [UR43+-0x8], R0 ;  /* 0xfffff800ff0075a7 */ /* 0x000e24000800016b */
[----:B01-34-:R-:W-:Y:S05]  /*1610*/  @!P0 BRA `(.L_x_16) ;  /* 0x0000006400348947 */ /* 0x01bfea0003800000 */
.L_x_190:
[----:B------:R-:W-:Y:S02]  /*1620*/  ULDC UR4, c[0x0][0x28c] ;  /* 0x0000a30000047ab9 */ /* 0x000fe40000000800 */
[----:B------:R-:W-:-:S13]  /*1630*/  ISETP.LT.AND P0, PT, RZ, UR4, PT ;  /* 0x00000004ff007c0c */ /* 0x000fda000bf01270 */
[----:B------:R-:W-:Y:S05]  /*1640*/  @P0 BRA `(.L_x_17) ;  /* 0x0000000000400947 */ /* 0x000fea0003800000 */
[----:B0-----:R-:W-:Y:S01]  /*1650*/  MOV R0, 0x0 ;  /* 0x0000000000007802 */ /* 0x001fe20000000f00 */
[----:B------:R-:W-:Y:S01]  /*1660*/  ULDC.64 UR4, c[0x4][0x68] ;  /* 0x01001a0000047ab9 */ /* 0x000fe20000000a00 */
[----:B------:R-:W-:Y:S01]  /*1670*/  ULDC.64 UR6, c[0x4][0x8] ;  /* 0x0100020000067ab9 */ /* 0x000fe20000000a00 */
[----:B------:R-:W-:Y:S01]  /*1680*/  IMAD.U32 R4, RZ, RZ, UR4 ;  /* 0x00000004ff047e24 */ /* 0x000fe2000f8e00ff */
[----:B------:R0:W1:Y:S01]  /*1690*/  LDC.64 R14, c[0x4][R0] ;  /* 0x01000000000e7b82 */ /* 0x0000620000000a00 */
[----:B------:R-:W-:Y:S01]  /*16a0*/  IMAD.U32 R5, RZ, RZ, UR5 ;  /* 0x00000005ff057e24 */ /* 0x000fe2000f8e00ff */
[----:B------:R-:W-:Y:S01]  /*16b0*/  ULDC.64 UR4, c[0x4][0x70] ;  /* 0x01001c0000047ab9 */ /* 0x000fe20000000a00 */
[----:B------:R-:W-:Y:S02]  /*16c0*/  IMAD.U32 R10, RZ, RZ, UR6 ;  /* 0x00000006ff0a7e24 */ /* 0x000fe4000f8e00ff */
[----:B------:R-:W-:Y:S02]  /*16d0*/  IMAD.U32 R6, RZ, RZ, UR4 ;  /* 0x00000004ff067e24 */ /* 0x000fe4000f8e00ff */
[----:B------:R-:W-:-:S02]  /*16e0*/  IMAD.U32 R7, RZ, RZ, UR5 ;  /* 0x00000005ff077e24 */ /* 0x000fc4000f8e00ff */
[----:B------:R-:W-:Y:S02]  /*16f0*/  IMAD.U32 R11, RZ, RZ, UR7 ;  /* 0x00000007ff0b7e24 */ /* 0x000fe4000f8e00ff */
[----:B------:R-:W-:Y:S02]  /*1700*/  IMAD.MOV.U32 R8, RZ, RZ, 0x1e1 ;  /* 0x000001e1ff087424 */ /* 0x000fe400078e00ff */
[----:B------:R-:W-:Y:S02]  /*1710*/  IMAD.MOV.U32 R12, RZ, RZ, 0x1 ;  /* 0x00000001ff0c7424 */ /* 0x000fe400078e00ff */
[----:B0-----:R-:W-:-:S07]  /*1720*/  IMAD.MOV.U32 R13, RZ, RZ, RZ ;  /* 0x000000ffff0d7224 */ /* 0x001fce00078e00ff */
[----:B------:R-:W-:-:S07]  /*1730*/  LEPC R20, `(.L_x_17) ;  /* 0x000000001014794e */ /* 0x000fce0000000000 */
[----:B-1---5:R-:W-:Y:S05]  /*1740*/  CALL.ABS.NOINC R14 ;  /* 0x000000000e007343 */ /* 0x022fea0003c00000 */
.L_x_17:
[----:B------:R-:W-:-:S13]  /*1750*/  ISETP.NE.AND P0, PT, R102, 0x3, PT ;  /* 0x000000036600780c */ /* 0x000fda0003f05270 */
[----:B------:R-:W-:Y:S05]  /*1760*/  @!P0 BRA `(.L_x_18) ;  /* 0x0000000000048947 */ /* 0x000fea0003800000 */
[----:B------:R-:W-:Y:S01]  /*1770*/  BPT.TRAP 0x1 ;  /* 0x000000040000795c */ /* 0x000fe20000300000 */
.L_x_18:
[----:B0-----:R-:W-:Y:S02]  /*1780*/  IMAD.U32 R3, RZ, RZ, UR38 ;  /* 0x00000026ff037e24 */ /* 0x001fe4000f8e00ff */
[----:B------:R-:W-:-:S03]  /*1790*/  IMAD.U32 R0, RZ, RZ, UR39 ;  /* 0x00000027ff007e24 */ /* 0x000fc6000f8e00ff */
[----:B------:R-:W-:Y:S02]  /*17a0*/  LEA R3, R3, UR41, 0x3 ;  /* 0x0000002903037c11 */ /* 0x000fe4000f8e18ff */
[----:B------:R-:W-:-:S04]  /*17b0*/  SHF.L.U32 R0, R0, 0x1f, RZ ;  /* 0x0000001f00007819 */ /* 0x000fc800000006ff */
[----:B------:R0:W1:Y:S01]  /*17c0*/  SYNCS.PHASECHK.TRANS64.TRYWAIT P1, [R3+URZ], R0 ;  /* 0x00000000030075a7 */ /* 0x000062000802017f */
[----:B------:R-:W-:Y:S05]  /*17d0*/  @!P0 BRA `(.L_x_19) ;  /* 0x0000000000048947 */ /* 0x000fea0003800000 */
[----:B------:R-:W-:Y:S01]  /*17e0*/  BPT.TRAP 0x1 ;  /* 0x000000040000795c */ /* 0x000fe20000300000 */
.L_x_19:
[----:B------:R-:W-:-:S05]  /*17f0*/  IMAD.U32 R4, RZ, RZ, UR42 ;  /* 0x0000002aff047e24 */ /* 0x000fca000f8e00ff */
[----:B------:R-:W-:Y:S01]  /*1800*/  ISETP.GE.AND P2, PT, R4, 0x1, PT ;  /* 0x000000010400780c */ /* 0x000fe20003f46270 */
[----:B-1----:R-:W-:-:S12]  /*1810*/  @P1 BRA `(.L_x_20) ;  /* 0x0000000000081947 */ /* 0x002fd80003800000 */
[----:B------:R-:W1:Y:S02]  /*1820*/  SYNCS.PHASECHK.TRANS64.TRYWAIT P1, [R3+URZ], R0 ;  /* 0x00000000030075a7 */ /* 0x000e64000802017f */
[----:B-1----:R-:W-:Y:S05]  /*1830*/  @!P1 BRA `(.L_x_21) ;  /* 0x0000006000c49947 */ /* 0x002fea0003800000 */
.L_x_20:
[----:B------:R-:W-:Y:S05]  /*1840*/  WARPSYNC.ALL ;  /* 0x0000000000007948 */ /* 0x000fea0003800000 */
[----:B------:R-:W-:Y:S01]  /*1850*/  UIADD3 UR4, UR41, 0x180, URZ ;  /* 0x0000018029047890 */ /* 0x000fe2000fffe03f */
[----:B------:R-:W-:Y:S01]  /*1860*/  WARPGROUP.ARRIVE ;  /* 0x00000000000079c5 */ /* 0x000fe20000000000 */
[----:B------:R-:W-:Y:S02]  /*1870*/  UIADD3 UR5, UR41, 0x12180, URZ ;  /* 0x0001218029057890 */ /* 0x000fe4000fffe03f */
[----:B------:R-:W-:Y:S02]  /*1880*/  USHF.R.U32.HI UR4, URZ, 0x4, UR4 ;  /* 0x000000043f047899 */ /* 0x000fe40008011604 */
[----:B------:R-:W-:-:S02]  /*1890*/  USHF.R.U32.HI UR5, URZ, 0x4, UR5 ;  /* 0x000000043f057899 */ /* 0x000fc40008011605 */
[----:B------:R-:W-:Y:S02]  /*18a0*/  ULOP3.LUT UR4, UR4, 0x3fff, URZ, 0xc0, !UPT ;  /* 0x00003fff04047892 */ /* 0x000fe4000f8ec03f */
[----:B------:R-:W-:Y:S02]  /*18b0*/  ULOP3.LUT UR5, UR5, 0x3fff, URZ, 0xc0, !UPT ;  /* 0x00003fff05057892 */ /* 0x000fe4000f8ec03f */
[----:B------:R-:W-:Y:S02]  /*18c0*/  ULOP3.LUT UR8, UR4, 0x10000, URZ, 0xfc, !UPT ;  /* 0x0001000004087892 */ /* 0x000fe4000f8efc3f */
[----:B------:R-:W-:Y:S02]  /*18d0*/  ULOP3.LUT UR9, UR5, 0x2000000, URZ, 0xfc, !UPT ;  /* 0x0200000005097892 */ /* 0x000fe4000f8efc3f */
[----:B------:R-:W-:Y:S02]  /*18e0*/  ULEA UR10, UR38, UR8, 0x9 ;  /* 0x00000008260a7291 */ /* 0x000fe4000f8e483f */
[----:B------:R-:W-:Y:S01]  /*18f0*/  ULEA UR11, UR38, UR9, 0xa ;  /* 0x00000009260b7291 */ /* 0x000fe2000f8e503f */
[----:B------:R-:W-:Y:S01]  /*1900*/  UMOV UR5, 0x40000040 ;  /* 0x4000004000057882 */ /* 0x000fe20000000000 */
[----:B------:R-:W-:-:S03]  /*1910*/  UMOV UR7, 0x40000040 ;  /* 0x4000004000077882 */ /* 0x000fc60000000000 */
[----:B------:R-:W-:Y:S02]  /*1920*/  UMOV UR4, UR10 ;  /* 0x0000000a00047c82 */ /* 0x000fe40008000000 */
[----:B------:R-:W-:Y:S02]  /*1930*/  UMOV UR6, UR11 ;  /* 0x0000000b00067c82 */ /* 0x000fe40008000000 */
[----:B------:R-:W-:Y:S01]  /*1940*/  HGMMA.64x128x16.F32 R24, gdesc[UR4].tnspB, RZ, !UPT, gsb0 ;  /* 0x41e00000041879f0 */ /* 0x000fe2000c0008ff */
[----:B------:R-:W-:Y:S02]  /*1950*/  UIADD3 UR4, UR10, 0x2, URZ ;  /* 0x000000020a047890 */ /* 0x000fe4000fffe03f */
[----:B------:R-:W-:Y:S01]  /*1960*/  UIADD3 UR6, UR11, 0x80, URZ ;  /* 0x000000800b067890 */ /* 0x000fe2000fffe03f */
[----:B------:R-:W-:Y:S01]  /*1970*/  UMOV UR5, 0x40000040 ;  /* 0x4000004000057882 */ /* 0x000fe20000000000 */
[----:B------:R-:W-:Y:S01]  /*1980*/  UMOV UR7, 0x40000040 ;  /* 0x4000004000077882 */ /* 0x000fe20000000000 */
[----:B------:R-:W-:-:S02]  /*1990*/  WARPGROUP.DEPBAR.LE gsb0, 0x0 ;  /* 0x00008000000079c5 */ /* 0x000fc40000010000 */
[----:B------:R-:W-:-:S06]  /*19a0*/  WARPGROUP.ARRIVE ;  /* 0x00000000000079c5 */ /* 0x000fcc0000000000 */
[----:B------:R-:W-:Y:S01]  /*19b0*/  HGMMA.64x128x16.F32 R24, gdesc[UR4].tnspB, R24, gsb0 ;  /* 0x41e00000041879f0 */ /* 0x000fe20008000818 */
[----:B------:R-:W-:Y:S02]  /*19c0*/  UIADD3 UR4, UR10, 0x4, URZ ;  /* 0x000000040a047890 */ /* 0x000fe4000fffe03f */
[----:B------:R-:W-:Y:S01]  /*19d0*/  UIADD3 UR6, UR11, 0x100, URZ ;  /* 0x000001000b067890 */ /* 0x000fe2000fffe03f */
[----:B------:R-:W-:Y:S01]  /*19e0*/  UMOV UR5, 0x40000040 ;  /* 0x4000004000057882 */ /* 0x000fe20000000000 */
[----:B------:R-:W-:Y:S01]  /*19f0*/  UMOV UR7, 0x40000040 ;  /* 0x4000004000077882 */ /* 0x000fe20000000000 */
[----:B------:R-:W-:Y:S02]  /*1a00*/  WARPGROUP.DEPBAR.LE gsb0, 0x0 ;  /* 0x00008000000079c5 */ /* 0x000fe40000010000 */
        /* <DEDUP_REMOVED lines=8> */
[----:B------:R-:W-:Y:S03]  /*1a90*/  HGMMA.64x128x16.F32 R24, gdesc[UR4].tnspB, R24, gsb0 ;  /* 0x41e00000041879f0 */ /* 0x000fe60008000818 */
[----:B------:R-:W-:Y:S02]  /*1aa0*/  WARPGROUP.DEPBAR.LE gsb0, 0x0 ;  /* 0x00008000000079c5 */ /* 0x000fe40000010000 */
[----:B------:R-:W-:Y:S05]  /*1ab0*/  @!P2 BRA `(.L_x_22) ;  /* 0x000000040010a947 */ /* 0x000fea0003800000 */
[----:B------:R-:W-:Y:S01]  /*1ac0*/  UIADD3 UR4, UR38, 0x1, URZ ;  /* 0x0000000126047890 */ /* 0x000fe2000fffe03f */
[----:B01----:R-:W-:Y:S01]  /*1ad0*/  IMAD.U32 R0, RZ, RZ, UR42 ;  /* 0x0000002aff007e24 */ /* 0x003fe2000f8e00ff */
[----:B------:R-:W-:Y:S02]  /*1ae0*/  UMOV UR11, UR38 ;  /* 0x00000026000b7c82 */ /* 0x000fe40008000000 */
[----:B------:R-:W-:-:S04]  /*1af0*/  UISETP.NE.AND UP0, UPT, UR4, 0x9, UPT ;  /* 0x000000090400788c */ /* 0x000fc8000bf05270 */
[----:B------:R-:W-:Y:S02]  /*1b00*/  USEL UR5, URZ, 0x1, UP0 ;  /* 0x000000013f057887 */ /* 0x000fe40008000000 */
[----:B------:R-:W-:Y:S02]  /*1b10*/  USEL UR10, UR4, URZ, UP0 ;  /* 0x0000003f040a7287 */ /* 0x000fe40008000000 */
[----:B------:R-:W-:-:S06]  /*1b20*/  ULOP3.LUT UR5, UR39, UR5, URZ, 0x3c, !UPT ;  /* 0x0000000527057292 */ /* 0x000fcc000f8e3c3f */
[----:B------:R-:W-:-:S07]  /*1b30*/  IMAD.U32 R5, RZ, RZ, UR5 ;  /* 0x00000005ff057e24 */ /* 0x000fce000f8e00ff */
.L_x_29:
[----:B01----:R-:W-:Y:S05]  /*1b40*/  @!P0 BRA `(.L_x_23) ;  /* 0x0000000000048947 */ /* 0x003fea0003800000 */
[----:B------:R-:W-:Y:S01]  /*1b50*/  BPT.TRAP 0x1 ;  /* 0x000000040000795c */ /* 0x000fe20000300000 */
.L_x_23:
[----:B------:R-:W-:Y:S01]  /*1b60*/  ULEA UR4, UR10, UR41, 0x3 ;  /* 0x000000290a047291 */ /* 0x000fe2000f8e183f */
[----:B------:R-:W-:-:S08]  /*1b70*/  SHF.L.U32 R3, R5, 0x1f, RZ ;  /* 0x0000001f05037819 */ /* 0x000fd000000006ff */
[----:B------:R0:W1:Y:S01]  /*1b80*/  SYNCS.PHASECHK.TRANS64.TRYWAIT P1, [UR4], R3 ;  /* 0x00000003ff0075a7 */ /* 0x0000620008020144 */
[----:B------:R-:W-:Y:S05]  /*1b90*/  @!P0 BRA `(.L_x_24) ;  /* 0x0000000000048947 */ /* 0x000fea0003800000 */
[----:B------:R-:W-:Y:S01]  /*1ba0*/  BPT.TRAP 0x1 ;  /* 0x000000040000795c */ /* 0x000fe20000300000 */
.L_x_24:
[----:B-1----:R-:W-:Y:S05]  /*1bb0*/  @P1 BRA `(.L_x_25) ;  /* 0x0000000000081947 */ /* 0x002fea0003800000 */
[----:B------:R-:W1:Y:S02]  /*1bc0*/  SYNCS.PHASECHK.TRANS64.TRYWAIT P1, [UR4], R3 ;  /* 0x00000003ff0075a7 */ /* 0x000e640008020144 */
[----:B-1----:R-:W-:Y:S05]  /*1bd0*/  @!P1 BRA `(.L_x_26) ;  /* 0x0000005c00f09947 */ /* 0x002fea0003800000 */
.L_x_25:
[----:B------:R-:W-:Y:S01]  /*1be0*/  ULEA UR12, UR10, UR8, 0x9 ;  /* 0x000000080a0c7291 */ /* 0x000fe2000f8e483f */
[----:B------:R-:W-:Y:S01]  /*1bf0*/  WARPGROUP.ARRIVE ;  /* 0x00000000000079c5 */ /* 0x000fe20000000000 */
[----:B------:R-:W-:Y:S01]  /*1c00*/  ULEA UR13, UR10, UR9, 0xa ;  /* 0x000000090a0d7291 */ /* 0x000fe2000f8e503f */
[----:B------:R-:W-:Y:S01]  /*1c10*/  UMOV UR5, 0x40000040 ;  /* 0x4000004000057882 */ /* 0x000fe20000000000 */
[----:B------:R-:W-:-:S03]  /*1c20*/  UMOV UR7, 0x40000040 ;  /* 0x4000004000077882 */ /* 0x000fc60000000000 */
[----:B------:R-:W-:Y:S02]  /*1c30*/  UMOV UR4, UR12 ;  /* 0x0000000c00047c82 */ /* 0x000fe40008000000 */
[----:B------:R-:W-:Y:S02]  /*1c40*/  UMOV UR6, UR13 ;  /* 0x0000000d00067c82 */ /* 0x000fe40008000000 */
[----:B------:R-:W-:Y:S01]  /*1c50*/  HGMMA.64x128x16.F32 R24, gdesc[UR4].tnspB, R24, gsb0 ;  /* 0x41e00000041879f0 */ /* 0x000fe20008000818 */
        /* <DEDUP_REMOVED lines=23> */
[----:B------:R-:W-:Y:S01]  /*1dd0*/  BPT.TRAP 0x1 ;  /* 0x000000040000795c */ /* 0x000fe20000300000 */
.L_x_27:
[----:B------:R-:W-:Y:S01]  /*1de0*/  ULEA UR4, UR11, UR41, 0x3 ;  /* 0x000000290b047291 */ /* 0x000fe2000f8e183f */
[----:B------:R-:W-:-:S03]  /*1df0*/  ISETP.GT.U32.AND P1, PT, R23, 0x1, PT ;  /* 0x000000011700780c */ /* 0x000fc60003f24070 */
[----:B------:R-:W-:-:S04]  /*1e00*/  UIADD3 UR4, UR4, 0x48, URZ ;  /* 0x0000004804047890 */ /* 0x000fc8000fffe03f */
[----:B------:R-:W-:-:S09]  /*1e10*/  UPRMT UR4, URZ, 0x654, UR4 ;  /* 0x000006543f047896 */ /* 0x000fd20008000004 */
[----:B------:R-:W-:Y:S01]  /*1e20*/  SYNCS.ARRIVE.TRANS64.RED.A1T0 RZ, [UR4], RZ ;  /* 0x000000ffffff79a7 */ /* 0x000fe20008100404 */
[----:B------:R-:W-:Y:S05]  /*1e30*/  @P1 BRA `(.L_x_28) ;  /* 0x0000000000041947 */ /* 0x000fea0003800000 */
[----:B------:R-:W-:Y:S01]  /*1e40*/  BPT.TRAP 0x1 ;  /* 0x000000040000795c */ /* 0x000fe20000300000 */
.L_x_28:
[----:B------:R-:W-:Y:S01]  /*1e50*/  UIADD3 UR10, UR10, 0x1, URZ ;  /* 0x000000010a0a7890 */ /* 0x000fe2000fffe03f */
[C---:B------:R-:W-:Y:S01]  /*1e60*/  ISETP.GT.AND P1, PT, R0.reuse, 0x1, PT ;  /* 0x000000010000780c */ /* 0x040fe20003f24270 */
[----:B------:R-:W-:Y:S01]  /*1e70*/  UIADD3 UR11, UR11, 0x1, URZ ;  /* 0x000000010b0b7890 */ /* 0x000fe2000fffe03f */
[----:B------:R-:W-:Y:S01]  /*1e80*/  VIADD R0, R0, 0xffffffff ;  /* 0xffffffff00007836 */ /* 0x000fe20000000000 */
[----:B------:R-:W-:Y:S02]  /*1e90*/  UISETP.NE.AND UP0, UPT, UR10, 0x9, UPT ;  /* 0x000000090a00788c */ /* 0x000fe4000bf05270 */
[----:B------:R-:W-:Y:S02]  /*1ea0*/  UISETP.NE.AND UP1, UPT, UR11, 0x9, UPT ;  /* 0x000000090b00788c */ /* 0x000fe4000bf25270 */
[----:B------:R-:W-:Y:S02]  /*1eb0*/  USEL UR4, URZ, 0x1, UP0 ;  /* 0x000000013f047887 */ /* 0x000fe40008000000 */
[----:B------:R-:W-:-:S02]  /*1ec0*/  USEL UR10, UR10, URZ, UP0 ;  /* 0x0000003f0a0a7287 */ /* 0x000fc40008000000 */
[----:B------:R-:W-:Y:S02]  /*1ed0*/  USEL UR11, UR11, URZ, UP1 ;  /* 0x0000003f0b0b7287 */ /* 0x000fe40008800000 */
[----:B------:R-:W-:Y:S01]  /*1ee0*/  LOP3.LUT R5, R5, UR4, RZ, 0x3c, !PT ;  /* 0x0000000405057c12 */ /* 0x000fe2000f8e3cff */
[----:B------:R-:W-:Y:S09]  /*1ef0*/  @P1 BRA `(.L_x_29) ;  /* 0xfffffffc00101947 */ /* 0x000ff2000383ffff */
.L_x_22:
[----:B01----:R-:W0:Y:S01]  /*1f00*/  LDC R0, c[0x0][0x28c] ;  /* 0x0000a300ff007b82 */ /* 0x003e220000000800 */
[----:B------:R-:W-:-:S04]  /*1f10*/  IMAD.U32 R3, RZ, RZ, UR47 ;  /* 0x0000002fff037e24 */ /* 0x000fc8000f8e00ff */
[----:B------:R1:W-:Y:S01]  /*1f20*/  SYNCS.ARRIVE.TRANS64.A1T0 RZ, [R3+UR46], RZ ;  /* 0x000000ff03ff79a7 */ /* 0x0003e2000810002e */
[----:B0-----:R-:W-:-:S13]  /*1f30*/  ISETP.GE.AND P1, PT, R0, 0x1, PT ;  /* 0x000000010000780c */ /* 0x001fda0003f26270 */
[----:B-1----:R-:W-:Y:S05]  /*1f40*/  @!P1 BRA `(.L_x_30) ;  /* 0x0000000000349947 */ /* 0x002fea0003800000 */
[----:B------:R-:W-:Y:S05]  /*1f50*/  @!P0 BRA `(.L_x_31) ;  /* 0x0000000000048947 */ /* 0x000fea0003800000 */
[----:B------:R-:W-:Y:S01]  /*1f60*/  BPT.TRAP 0x1 ;  /* 0x000000040000795c */ /* 0x000fe20000300000 */
.L_x_31:
[----:B------:R-:W-:Y:S01]  /*1f70*/  UIADD3 UR6, UR38, UR42, URZ ;  /* 0x0000002a26067290 */ /* 0x000fe2000fffe03f */
[----:B------:R-:W-:-:S03]  /*1f80*/  ISETP.GT.U32.AND P0, PT, R23, 0x1, PT ;  /* 0x000000011700780c */ /* 0x000fc60003f04070 */
[----:B------:R-:W-:-:S04]  /*1f90*/  UIMAD.WIDE.U32 UR4, UR6, 0x38e38e39, URZ ;  /* 0x38e38e39060478a5 */ /* 0x000fc8000f8e003f */
[----:B------:R-:W-:-:S04]  /*1fa0*/  USHF.R.U32.HI UR4, URZ, 0x1, UR5 ;  /* 0x000000013f047899 */ /* 0x000fc80008011605 */
[----:B------:R-:W-:-:S04]  /*1fb0*/  UIMAD UR6, UR4, -0x9, UR6 ;  /* 0xfffffff7040678a4 */ /* 0x000fc8000f8e0206 */
[----:B------:R-:W-:-:S04]  /*1fc0*/  ULEA UR6, UR6, UR41, 0x3 ;  /* 0x0000002906067291 */ /* 0x000fc8000f8e183f */
[----:B------:R-:W-:-:S04]  /*1fd0*/  UIADD3 UR6, UR6, 0x48, URZ ;  /* 0x0000004806067890 */ /* 0x000fc8000fffe03f */
[----:B------:R-:W-:-:S09]  /*1fe0*/  UPRMT UR6, URZ, 0x654, UR6 ;  /* 0x000006543f067896 */ /* 0x000fd20008000006 */
[----:B------:R-:W-:Y:S01]  /*1ff0*/  SYNCS.ARRIVE.TRANS64.RED.A1T0 RZ, [UR6], RZ ;  /* 0x000000ffffff79a7 */ /* 0x000fe20008100406 */
[----:B------:R-:W-:Y:S05]  /*2000*/  @P0 BRA `(.L_x_30) ;  /* 0x0000000000040947 */ /* 0x000fea0003800000 */
[----:B------:R-:W-:Y:S01]  /*2010*/  BPT.TRAP 0x1 ;  /* 0x000000040000795c */ /* 0x000fe20000300000 */
.L_x_30:
[----:B------:R-:W-:Y:S01]  /*2020*/  SHF.L.U32 R0, R103, 0x1f, RZ ;  /* 0x0000001f67007819 */ /* 0x000fe200000006ff */
[----:B------:R-:W-:Y:S01]  /*2030*/  UIADD3 UR38, UR38, UR45, URZ ;  /* 0x0000002d26267290 */ /* 0x000fe2000fffe03f */
[----:B------:R-:W-:Y:S01]  /*2040*/  SHF.R.S32.HI R9, RZ, 0x1f, R19 ;  /* 0x0000001fff097819 */ /* 0x000fe20000011413 */
[----:B------:R-:W-:Y:S01]  /*2050*/  UISETP.GE.U32.AND UP1, UPT, UR45, 0x9, UPT ;  /* 0x000000092d00788c */ /* 0x000fe2000bf26070 */
[----:B------:R-:W0:Y:S01]  /*2060*/  SYNCS.PHASECHK.TRANS64.TRYWAIT P0, [UR43+0x8], R0 ;  /* 0x00000800ff0075a7 */ /* 0x000e22000800016b */
[----:B------:R-:W-:-:S04]  /*2070*/  UISETP.GT.U32.AND UP0, UPT, UR38, 0x8, UPT ;  /* 0x000000082600788c */ /* 0x000fc8000bf04070 */
[----:B------:R-:W-:-:S04]  /*2080*/  UISETP.LT.U32.AND UP0, UPT, UR45, 0x9, UP0 ;  /* 0x000000092d00788c */ /* 0x000fc80008701070 */
[----:B------:R-:W-:Y:S02]  /*2090*/  USEL UR6, URZ, 0x1, !UP0 ;  /* 0x000000013f067887 */ /* 0x000fe4000c000000 */
[----:B------:R-:W-:Y:S02]  /*20a0*/  @UP1 UIMAD.WIDE.U32 UR4, UR38, 0x38e38e39, URZ ;  /* 0x38e38e39260418a5 */ /* 0x000fe4000f8e003f */
[----:B------:R-:W-:Y:S02]  /*20b0*/  ULOP3.LUT UR39, UR39, UR6, URZ, 0x3c, !UPT ;  /* 0x0000000627277292 */ /* 0x000fe4000f8e3c3f */
[----:B------:R-:W-:-:S04]  /*20c0*/  @UP1 USHF.R.U32.HI UR4, URZ, 0x1, UR5 ;  /* 0x000000013f041899 */ /* 0x000fc80008011605 */
[----:B------:R-:W-:Y:S01]  /*20d0*/  @UP1 ULOP3.LUT UR39, UR39, 0x1, UR4, 0x78, !UPT ;  /* 0x0000000127271892 */ /* 0x000fe2000f8e7804 */
[----:B0-----:R-:W-:Y:S11]  /*20e0*/  @!P0 BRA `(.L_x_32) ;  /* 0x0000005800c48947 */ /* 0x001ff60003800000 */
.L_x_191:
[----:B------:R-:W-:Y:S01]  /*20f0*/  ULDC.64 UR4, c[0x0][0x5d0] ;  /* 0x0001740000047ab9 */ /* 0x000fe20000000a00 */
[----:B------:R-:W-:Y:S01]  /*2100*/  ULDC UR6, c[0x0][0x284] ;  /* 0x0000a10000067ab9 */ /* 0x000fe20000000800 */
[----:B0-----:R-:W-:Y:S02]  /*2110*/  IMAD R0, R9, UR4, RZ ;  /* 0x0000000409007c24 */ /* 0x001fe4000f8e02ff */
[----:B------:R-:W-:Y:S02]  /*2120*/  IMAD.SHL.U32 R12, R18, 0x80, RZ ;  /* 0x00000080120c7824 */ /* 0x000fe400078e00ff */
[C---:B------:R-:W-:Y:S02]  /*2130*/  IMAD R3, R19.reuse, UR5, R0 ;  /* 0x0000000513037c24 */ /* 0x040fe4000f8e0200 */
[----:B------:R-:W-:Y:S01]  /*2140*/  IMAD.SHL.U32 R0, R22, 0x40, RZ ;  /* 0x0000004016007824 */ /* 0x000fe200078e00ff */
[----:B------:R-:W-:Y:S01]  /*2150*/  SHF.R.S32.HI R13, RZ, 0x1f, R12 ;  /* 0x0000001fff0d7819 */ /* 0x000fe2000001140c */
[----:B------:R-:W-:Y:S01]  /*2160*/  IMAD.WIDE.U32 R4, R19, UR4, R92 ;  /* 0x0000000413047c25 */ /* 0x000fe2000f8e005c */
[----:B------:R-:W-:-:S02]  /*2170*/  ULDC.64 UR4, c[0x0][0x5c8] ;  /* 0x0001720000047ab9 */ /* 0x000fc40000000a00 */
[----:B------:R-:W-:Y:S01]  /*2180*/  ISETP.GE.AND P0, PT, R0, UR6, PT ;  /* 0x0000000600007c0c */ /* 0x000fe2000bf06270 */
[----:B------:R-:W-:Y:S01]  /*2190*/  ULDC UR6, c[0x0][0x288] ;  /* 0x0000a20000067ab9 */ /* 0x000fe20000000800 */
[----:B------:R-:W-:Y:S01]  /*21a0*/  IADD3 R4, P1, R12, R4, RZ ;  /* 0x000000040c047210 */ /* 0x000fe20007f3e0ff */
[----:B------:R-:W-:Y:S01]  /*21b0*/  IMAD.WIDE R20, R22, 0x40, R90 ;  /* 0x0000004016147825 */ /* 0x000fe200078e025a */
[----:B------:R-:W-:Y:S02]  /*21c0*/  ISETP.GE.OR P0, PT, R12, UR6, P0 ;  /* 0x000000060c007c0c */ /* 0x000fe40008706670 */
[----:B------:R-:W-:Y:S01]  /*21d0*/  IADD3.X R5, R13, R5, R3, P1, !PT ;  /* 0x000000050d057210 */ /* 0x000fe20000ffe403 */
[----:B------:R-:W-:-:S04]  /*21e0*/  IMAD R7, R21, UR4, RZ ;  /* 0x0000000415077c24 */ /* 0x000fc8000f8e02ff */
[C---:B------:R-:W-:Y:S02]  /*21f0*/  IMAD R7, R20.reuse, UR5, R7 ;  /* 0x0000000514077c24 */ /* 0x040fe4000f8e0207 */
[----:B------:R-:W-:-:S04]  /*2200*/  IMAD.WIDE.U32 R104, R20, UR4, R4 ;  /* 0x0000000414687c25 */ /* 0x000fc8000f8e0004 */
[----:B------:R-:W-:Y:S05]  /*2210*/  @P0 BRA `(.L_x_33) ;  /* 0x0000003c00dc0947 */ /* 0x000fea0003800000 */
[----:B-----5:R-:W-:Y:S01]  /*2220*/  FSETP.NEU.AND P0, PT, R89, RZ, PT ;  /* 0x000000ff5900720b */ /* 0x020fe20003f0d000 */
[----:B------:R-:W-:Y:S01]  /*2230*/  IMAD.IADD R3, R97, 0x1, -R12 ;  /* 0x0000000161037824 */ /* 0x000fe200078e0a0c */
[----:B------:R-:W-:Y:S01]  /*2240*/  BSSY B0, `(.L_x_33) ;  /* 0x00003f4000007945 */ /* 0x000fe20003800000 */
[----:B------:R-:W-:Y:S02]  /*2250*/  IMAD.IADD R0, R101, 0x1, -R0 ;  /* 0x0000000165007824 */ /* 0x000fe400078e0a00 */
[----:B------:R-:W-:Y:S01]  /*2260*/  IMAD.IADD R113, R105, 0x1, R7 ;  /* 0x0000000169717824 */ /* 0x000fe200078e0207 */
[----:B------:R-:W-:-:S04]  /*2270*/  ISETP.GT.AND P2, PT, R3, RZ, PT ;  /* 0x000000ff0300720c */ /* 0x000fc80003f44270 */
[----:B------:R-:W-:-:S03]  /*2280*/  ISETP.GT.AND P1, PT, R0, RZ, P2 ;  /* 0x000000ff0000720c */ /* 0x000fc60001724270 */
[----:B------:R-:W-:Y:S10]  /*2290*/  @!P0 BRA `(.L_x_34) ;  /* 0x0000002c00208947 */ /* 0x000ff40003800000 */
[----:B------:R-:W0:Y:S01]  /*22a0*/  LDC.64 R106, c[0x0][0x5b8] ;  /* 0x00016e00ff6a7b82 */ /* 0x000e220000000a00 */
[----:B------:R-:W-:-:S07]  /*22b0*/  ULDC.64 UR4, c[0x0][0x5c0] ;  /* 0x0001700000047ab9 */ /* 0x000fce0000000a00 */
[----:B------:R-:W1:Y:S08]  /*22c0*/  LDC.64 R108, c[0x0][0x5b0] ;  /* 0x00016c00ff6c7b82 */ /* 0x000e700000000a00 */
[----:B------:R-:W2:Y:S01]  /*22d0*/  LDC.64 R110, c[0x0][0x5a8] ;  /* 0x00016a00ff6e7b82 */ /* 0x000ea20000000a00 */
[-C--:B0-----:R-:W-:Y:S02]  /*22e0*/  IMAD R6, R9, R106.reuse, RZ ;  /* 0x0000006a09067224 */ /* 0x081fe400078e02ff */
[----:B------:R-:W-:-:S04]  /*22f0*/  IMAD.WIDE.U32 R4, R19, R106, R92 ;  /* 0x0000006a13047225 */ /* 0x000fc800078e005c */
[----:B------:R-:W-:Y:S01]  /*2300*/  IMAD R105, R19, R107, R6 ;  /* 0x0000006b13697224 */ /* 0x000fe200078e0206 */
[----:B------:R-:W-:Y:S01]  /*2310*/  IADD3 R6, P0, R12, R4, RZ ;  /* 0x000000040c067210 */ /* 0x000fe20007f1e0ff */
[----:B-1----:R-:W-:-:S03]  /*2320*/  IMAD R4, R21, R108, RZ ;  /* 0x0000006c15047224 */ /* 0x002fc600078e02ff */
[----:B------:R-:W-:Y:S01]  /*2330*/  IADD3.X R7, R13, R5, R105, P0, !PT ;  /* 0x000000050d077210 */ /* 0x000fe200007fe469 */
[C---:B------:R-:W-:Y:S02]  /*2340*/  IMAD R107, R20.reuse, R109, R4 ;  /* 0x0000006d146b7224 */ /* 0x040fe400078e0204 */
[----:B------:R-:W-:-:S04]  /*2350*/  IMAD.WIDE.U32 R4, R20, R108, R6 ;  /* 0x0000006c14047225 */ /* 0x000fc800078e0006 */
[----:B------:R-:W-:Y:S01]  /*2360*/  IMAD.IADD R5, R5, 0x1, R107 ;  /* 0x0000000105057824 */ /* 0x000fe200078e026b */
[----:B--2---:R-:W-:-:S04]  /*2370*/  LEA R10, P0, R4, R110, 0x1 ;  /* 0x0000006e040a7211 */ /* 0x004fc800078008ff */
[----:B------:R-:W-:-:S05]  /*2380*/  LEA.HI.X R11, R4, R111, R5, 0x1, P0 ;  /* 0x0000006f040b7211 */ /* 0x000fca00000f0c05 */
[----:B------:R-:W2:Y:S01]  /*2390*/  @P1 LDG.E.LTC128B.U16 R18, desc[UR36][R10.64] ;  /* 0x000000240a121981 */ /* 0x000ea2000c1e1520 */
[----:B------:R-:W-:Y:S01]  /*23a0*/  IMAD.WIDE.U32 R4, R20, R108, R12 ;  /* 0x0000006c14047225 */ /* 0x000fe200078e000c */
[----:B------:R-:W-:Y:S02]  /*23b0*/  BSSY B1, `(.L_x_35) ;  /* 0x0000015000017945 */ /* 0x000fe40003800000 */
[----:B------:R-:W-:-:S04]  /*23c0*/  IADD3 R14, P0, R92, R4, RZ ;  /* 0x000000045c0e7210 */ /* 0x000fc80007f1e0ff */
[----:B------:R-:W-:Y:S02]  /*23d0*/  IADD3.X R15, R93, R107, R5, P0, !PT ;  /* 0x0000006b5d0f7210 */ /* 0x000fe400007fe405 */
[----:B------:R-:W-:Y:S01]  /*23e0*/  LEA R8, P0, R104, UR4, 0x1 ;  /* 0x0000000468087c11 */ /* 0x000fe2000f8008ff */
[----:B------:R-:W-:-:S03]  /*23f0*/  IMAD.WIDE.U32 R14, R19, R106, R14 ;  /* 0x0000006a130e7225 */ /* 0x000fc600078e000e */
[----:B------:R-:W-:Y:S02]  /*2400*/  LEA.HI.X R9, R104, UR5, R113, 0x1, P0 ;  /* 0x0000000568097c11 */ /* 0x000fe400080f0c71 */
[----:B------:R-:W-:-:S04]  /*2410*/  ISETP.GT.AND P0, PT, R3, 0x1, PT ;  /* 0x000000010300780c */ /* 0x000fc80003f04270 */
[----:B------:R-:W-:Y:S01]  /*2420*/  ISETP.GT.AND P3, PT, R0, RZ, P0 ;  /* 0x000000ff0000720c */ /* 0x000fe20000764270 */
[----:B--2---:R-:W-:-:S05]  /*2430*/  HADD2.F32 R4, -RZ, R18.H0_H0 ;  /* 0x20000012ff047230 */ /* 0x004fca0000004100 */
[----:B------:R-:W-:Y:S01]  /*2440*/  FMUL R5, R4, R89 ;  /* 0x0000005904057220 */ /* 0x000fe20000400000 */
[----:B------:R-:W-:-:S03]  /*2450*/  LEA R4, P4, R14, R110, 0x1 ;  /* 0x0000006e0e047211 */ /* 0x000fc600078808ff */
[----:B------:R-:W-:-:S05]  /*2460*/  FFMA R5, R24, R88, R5 ;  /* 0x0000005818057223 */ /* 0x000fca0000000005 */
[----:B------:R-:W-:Y:S01]  /*2470*/  F2FP.F16.F32.PACK_AB R10, RZ, R5 ;  /* 0x00000005ff0a723e */ /* 0x000fe200000000ff */
[----:B------:R-:W-:-:S03]  /*2480*/  IMAD.IADD R5, R105, 0x1, R15 ;  /* 0x0000000169057824 */ /* 0x000fc600078e020f */
[----:B------:R-:W-:Y:S01]  /*2490*/  PRMT R11, R10, 0x7610, R11 ;  /* 0x000076100a0b7816 */ /* 0x000fe2000000000b */
[----:B------:R-:W-:Y:S01]  /*24a0*/  IMAD.SHL.U32 R10, R108, 0x8, RZ ;  /* 0x000000086c0a7824 */ /* 0x000fe200078e00ff */
[----:B------:R-:W-:-:S03]  /*24b0*/  LEA.HI.X R5, R14, R111, R5, 0x1, P4 ;  /* 0x0000006f0e057211 */ /* 0x000fc600020f0c05 */
[----:B------:R0:W-:Y:S02]  /*24c0*/  @P1 STG.E.U16 desc[UR36][R8.64], R11 ;  /* 0x0000000b08001986 */ /* 0x0001e4000c101524 */
[----:B0-----:R-:W-:Y:S01]  /*24d0*/  SHF.L.U64.HI R11, R108, 0x3, R109 ;  /* 0x000000036c0b7819 */ /* 0x001fe2000001026d */
[----:B------:R-:W-:Y:S06]  /*24e0*/  @!P3 BRA `(.L_x_36) ;  /* 0x000000000004b947 */ /* 0x000fec0003800000 */
[----:B------:R0:W5:Y:S02]  /*24f0*/  LDG.E.LTC128B.U16 R18, desc[UR36][R4.64+0x2] ;  /* 0x0000022404127981 */ /* 0x000164000c1e1520 */
.L_x_36:
[----:B------:R-:W-:Y:S05]  /*2500*/  BSYNC B1 ;  /* 0x0000000000017941 */ /* 0x000fea0003800000 */
.L_x_35:
[----:B------:R-:W-:Y:S01]  /*2510*/  IMAD.WIDE.U32 R10, R20, R108, R10 ;  /* 0x0000006c140a7225 */ /* 0x000fe200078e000a */
[----:B------:R-:W-:-:S03]  /*2520*/  ISETP.GT.AND P2, PT, R0, 0x8, P2 ;  /* 0x000000080000780c */ /* 0x000fc60001744270 */
[----:B-----5:R-:W-:Y:S01]  /*2530*/  HADD2.F32 R14, -RZ, R18.H0_H0 ;  /* 0x20000012ff0e7230 */ /* 0x020fe20000004100 */
[----:B------:R-:W-:Y:S01]  /*2540*/  IADD3 R6, P1, R6, R10, RZ ;  /* 0x0000000a06067210 */ /* 0x000fe20007f3e0ff */
[----:B------:R-:W-:-:S03]  /*2550*/  IMAD.IADD R107, R107, 0x1, R11 ;  /* 0x000000016b6b7824 */ /* 0x000fc600078e020b */
[----:B------:R-:W-:Y:S01]  /*2560*/  FMUL R14, R14, R89 ;  /* 0x000000590e0e7220 */ /* 0x000fe20000400000 */
[----:B------:R-:W-:-:S03]  /*2570*/  IMAD.X R7, R107, 0x1, R7, P1 ;  /* 0x000000016b077824 */ /* 0x000fc600008e0607 */
[----:B------:R-:W-:Y:S01]  /*2580*/  FFMA R25, R25, R88, R14 ;  /* 0x0000005819197223 */ /* 0x000fe2000000000e */
[----:B------:R-:W-:-:S04]  /*2590*/  LEA R14, P1, R6, R110, 0x1 ;  /* 0x0000006e060e7211 */ /* 0x000fc800078208ff */
[----:B------:R-:W-:Y:S01]  /*25a0*/  LEA.HI.X R15, R6, R111, R7, 0x1, P1 ;  /* 0x0000006f060f7211 */ /* 0x000fe200008f0c07 */
[----:B------:R-:W-:Y:S01]  /*25b0*/  @P3 IMAD.MOV.U32 R6, RZ, RZ, R8 ;  /* 0x000000ffff063224 */ /* 0x000fe200078e0008 */
[----:B------:R-:W-:Y:S01]  /*25c0*/  F2FP.F16.F32.PACK_AB R25, RZ, R25 ;  /* 0x00000019ff19723e */ /* 0x000fe200000000ff */
[----:B------:R-:W-:-:S05]  /*25d0*/  @P3 IMAD.MOV.U32 R7, RZ, RZ, R9 ;  /* 0x000000ffff073224 */ /* 0x000fca00078e0009 */
[----:B------:R1:W-:Y:S04]  /*25e0*/  @P3 STG.E.U16 desc[UR36][R6.64+0x2], R25 ;  /* 0x0000021906003986 */ /* 0x0003e8000c101524 */
[----:B------:R-:W2:Y:S01]  /*25f0*/  @P2 LDG.E.LTC128B.U16 R18, desc[UR36][R14.64] ;  /* 0x000000240e122981 */ /* 0x000ea2000c1e1520 */
[----:B------:R-:W-:Y:S01]  /*2600*/  IADD3 R12, P1, P3, R92, R10, R12 ;  /* 0x0000000a5c0c7210 */ /* 0x000fe20007b3e00c */
[----:B------:R-:W-:Y:S01]  /*2610*/  BSSY B1, `(.L_x_37) ;  /* 0x0000011000017945 */ /* 0x000fe20003800000 */
[----:B------:R-:W-:Y:S02]  /*2620*/  ISETP.GT.AND P0, PT, R0, 0x8, P0 ;  /* 0x000000080000780c */ /* 0x000fe40000704270 */
[----:B------:R-:W-:-:S03]  /*2630*/  IADD3.X R13, R93, R107, R13, P1, P3 ;  /* 0x0000006b5d0d7210 */ /* 0x000fc60000fe640d */
[----:B------:R-:W-:Y:S01]  /*2640*/  IMAD.WIDE.U32 R12, R19, R106, R12 ;  /* 0x0000006a130c7225 */ /* 0x000fe200078e000c */
[----:B------:R-:W-:-:S03]  /*2650*/  SHF.L.U64.HI R19, R94, 0x1, R95 ;  /* 0x000000015e137819 */ /* 0x000fc6000001025f */
[----:B------:R-:W-:Y:S01]  /*2660*/  IMAD.IADD R13, R105, 0x1, R13 ;  /* 0x00000001690d7824 */ /* 0x000fe200078e020d */
[----:B-1----:R-:W-:-:S04]  /*2670*/  LEA R6, P3, R12, R110, 0x1 ;  /* 0x0000006e0c067211 */ /* 0x002fc800078608ff */
[----:B------:R-:W-:Y:S01]  /*2680*/  LEA.HI.X R7, R12, R111, R13, 0x1, P3 ;  /* 0x0000006f0c077211 */ /* 0x000fe200018f0c0d */
[----:B--2---:R-:W-:-:S05]  /*2690*/  HADD2.F32 R10, -RZ, R18.H0_H0 ;  /* 0x20000012ff0a7230 */ /* 0x004fca0000004100 */
[----:B------:R-:W-:Y:S01]  /*26a0*/  FMUL R11, R10, R89 ;  /* 0x000000590a0b7220 */ /* 0x000fe20000400000 */
[----:B------:R-:W-:-:S03]  /*26b0*/  LEA R10, P1, R94, R8, 0x1 ;  /* 0x000000085e0a7211 */ /* 0x000fc600078208ff */
[----:B------:R-:W-:-:S05]  /*26c0*/  FFMA R11, R26, R88, R11 ;  /* 0x000000581a0b7223 */ /* 0x000fca000000000b */
[----:B------:R-:W-:Y:S01]  /*26d0*/  F2FP.F16.F32.PACK_AB R14, RZ, R11 ;  /* 0x0000000bff0e723e */ /* 0x000fe200000000ff */
[----:B------:R-:W-:-:S05]  /*26e0*/  IMAD.X R11, R19, 0x1, R9, P1 ;  /* 0x00000001130b7824 */ /* 0x000fca00008e0609 */
[----:B------:R1:W-:Y:S01]  /*26f0*/  @P2 STG.E.U16 desc[UR36][R10.64], R14 ;  /* 0x0000000e0a002986 */ /* 0x0003e2000c101524 */
[----:B------:R-:W-:Y:S05]  /*2700*/  @!P0 BRA `(.L_x_38) ;  /* 0x0000000000048947 */ /* 0x000fea0003800000 */
[----:B------:R2:W5:Y:S02]  /*2710*/  LDG.E.LTC128B.U16 R18, desc[UR36][R6.64+0x2] ;  /* 0x0000022406127981 */ /* 0x000564000c1e1520 */
.L_x_38:
[----:B------:R-:W-:Y:S05]  /*2720*/  BSYNC B1 ;  /* 0x0000000000017941 */ /* 0x000fea0003800000 */
.L_x_37:
[----:B-----5:R-:W-:Y:S01]  /*2730*/  HADD2.F32 R12, -RZ, R18.H0_H0 ;  /* 0x20000012ff0c7230 */ /* 0x020fe20000004100 */
[----:B------:R-:W-:Y:S01]  /*2740*/  ISETP.GT.AND P1, PT, R3, 0x8, PT ;  /* 0x000000080300780c */ /* 0x000fe20003f24270 */
[----:B------:R-:W-:Y:S03]  /*2750*/  BSSY B1, `(.L_x_39) ;  /* 0x0000008000017945 */ /* 0x000fe60003800000 */
[----:B------:R-:W-:Y:S01]  /*2760*/  FMUL R12, R12, R89 ;  /* 0x000000590c0c7220 */ /* 0x000fe20000400000 */
[----:B------:R-:W-:-:S03]  /*2770*/  ISETP.GT.AND P2, PT, R0, RZ, P1 ;  /* 0x000000ff0000720c */ /* 0x000fc60000f44270 */
[----:B------:R-:W-:-:S05]  /*2780*/  FFMA R12, R27, R88, R12 ;  /* 0x000000581b0c7223 */ /* 0x000fca000000000c */
[----:B------:R-:W-:-:S05]  /*2790*/  F2FP.F16.F32.PACK_AB R12, RZ, R12 ;  /* 0x0000000cff0c723e */ /* 0x000fca00000000ff */
[----:B------:R3:W-:Y:S01]  /*27a0*/  @P0 STG.E.U16 desc[UR36][R10.64+0x2], R12 ;  /* 0x0000020c0a000986 */ /* 0x0007e2000c101524 */
[----:B------:R-:W-:Y:S05]  /*27b0*/  @!P2 BRA `(.L_x_40) ;  /* 0x000000000004a947 */ /* 0x000fea0003800000 */
[----:B------:R4:W5:Y:S02]  /*27c0*/  LDG.E.LTC128B.U16 R18, desc[UR36][R4.64+0x10] ;  /* 0x0000102404127981 */ /* 0x000964000c1e1520 */
.L_x_40:
[----:B------:R-:W-:Y:S05]  /*27d0*/  BSYNC B1 ;  /* 0x0000000000017941 */ /* 0x000fea0003800000 */
.L_x_39:
[----:B---3-5:R-:W-:Y:S01]  /*27e0*/  HADD2.F32 R12, -RZ, R18.H0_H0 ;  /* 0x20000012ff0c7230 */ /* 0x028fe20000004100 */
        /* <DEDUP_REMOVED lines=9> */
.L_x_42:
[----:B------:R-:W-:Y:S05]  /*2880*/  BSYNC B1 ;  /* 0x0000000000017941 */ /* 0x000fea0003800000 */
.L_x_41:
[----:B-----5:R-:W-:Y:S01]  /*2890*/  HADD2.F32 R12, -RZ, R18.H0_H0 ;  /* 0x20000012ff0c7230 */ /* 0x020fe20000004100 */
[----:B------:R-:W-:Y:S01]  /*28a0*/  ISETP.GT.AND P1, PT, R0, 0x8, P1 ;  /* 0x000000080000780c */ /* 0x000fe20000f24270 */
[----:B------:R-:W-:Y:S03]  /*28b0*/  BSSY B1, `(.L_x_43) ;  /* 0x0000007000017945 */ /* 0x000fe60003800000 */
[----:B------:R-:W-:-:S04]  /*28c0*/  FMUL R12, R12, R89 ;  /* 0x000000590c0c7220 */ /* 0x000fc80000400000 */
[----:B------:R-:W-:-:S05]  /*28d0*/  FFMA R12, R29, R88, R12 ;  /* 0x000000581d0c7223 */ /* 0x000fca000000000c */
[----:B------:R-:W-:-:S05]  /*28e0*/  F2FP.F16.F32.PACK_AB R12, RZ, R12 ;  /* 0x0000000cff0c723e */ /* 0x000fca00000000ff */
[----:B------:R0:W-:Y:S01]  /*28f0*/  @P3 STG.E.U16 desc[UR36][R8.64+0x12], R12 ;  /* 0x0000120c08003986 */ /* 0x0001e2000c101524 */
[----:B------:R-:W-:Y:S05]  /*2900*/  @!P1 BRA `(.L_x_44) ;  /* 0x0000000000049947 */ /* 0x000fea0003800000 */
[----:B------:R0:W5:Y:S02]  /*2910*/  LDG.E.LTC128B.U16 R18, desc[UR36][R6.64+0x10] ;  /* 0x0000102406127981 */ /* 0x000164000c1e1520 */
.L_x_44:
[----:B------:R-:W-:Y:S05]  /*2920*/  BSYNC B1 ;  /* 0x0000000000017941 */ /* 0x000fea0003800000 */
.L_x_43:
[----:B0----5:R-:W-:Y:S01]  /*2930*/  HADD2.F32 R12, -RZ, R18.H0_H0 ;  /* 0x20000012ff0c7230 */ /* 0x021fe20000004100 */
[----:B------:R-:W-:Y:S01]  /*2940*/  ISETP.GT.AND P0, PT, R0, 0x8, P0 ;  /* 0x000000080000780c */ /* 0x000fe20000704270 */
[----:B------:R-:W-:Y:S03]  /*2950*/  BSSY B1, `(.L_x_45) ;  /* 0x0000007000017945 */ /* 0x000fe60003800000 */
[----:B---3--:R-:W-:-:S04]  /*2960*/  FMUL R13, R12, R89 ;  /* 0x000000590c0d7220 */ /* 0x008fc80000400000 */
[----:B------:R-:W-:-:S05]  /*2970*/  FFMA R13, R30, R88, R13 ;  /* 0x000000581e0d7223 */ /* 0x000fca000000000d */
[----:B------:R-:W-:-:S05]  /*2980*/  F2FP.F16.F32.PACK_AB R13, RZ, R13 ;  /* 0x0000000dff0d723e */ /* 0x000fca00000000ff */
[----:B------:R0:W-:Y:S01]  /*2990*/  @P1 STG.E.U16 desc[UR36][R10.64+0x10], R13 ;  /* 0x0000100d0a001986 */ /* 0x0001e2000c101524 */
[----:B------:R-:W-:Y:S05]  /*29a0*/  @!P0 BRA `(.L_x_46) ;  /* 0x0000000000048947 */ /* 0x000fea0003800000 */
[----:B------:R3:W5:Y:S02]  /*29b0*/  LDG.E.LTC128B.U16 R18, desc[UR36][R6.64+0x12] ;  /* 0x0000122406127981 */ /* 0x000764000c1e1520 */
.L_x_46:
[----:B------:R-:W-:Y:S05]  /*29c0*/  BSYNC B1 ;  /* 0x0000000000017941 */ /* 0x000fea0003800000 */
.L_x_45:
        /* <DEDUP_REMOVED lines=10> */
.L_x_48:
[----:B------:R-:W-:Y:S05]  /*2a70*/  BSYNC B1 ;  /* 0x0000000000017941 */ /* 0x000fea0003800000 */
.L_x_47:
[----:B0----5:R-:W-:Y:S01]  /*2a80*/  HADD2.F32 R12, -RZ, R18.H0_H0 ;  /* 0x20000012ff0c7230 */ /* 0x021fe20000004100 */
        /* <DEDUP_REMOVED lines=9> */
.L_x_50:
[----:B------:R-:W-:Y:S05]  /*2b20*/  BSYNC B1 ;  /* 0x0000000000017941 */ /* 0x000fea0003800000 */
.L_x_49:
        /* <DEDUP_REMOVED lines=9> */
.L_x_52:
[----:B------:R-:W-:Y:S05]  /*2bc0*/  BSYNC B1 ;  /* 0x0000000000017941 */ /* 0x000fea0003800000 */
.L_x_51:
[----:B0----5:R-:W-:Y:S01]  /*2bd0*/  HADD2.F32 R12, -RZ, R18.H0_H0 ;  /* 0x20000012ff0c7230 */ /* 0x021fe20000004100 */
        /* <DEDUP_REMOVED lines=8> */
.L_x_54:
[----:B------:R-:W-:Y:S05]  /*2c60*/  BSYNC B1 ;  /* 0x0000000000017941 */ /* 0x000fea0003800000 */
.L_x_53:
        /* <DEDUP_REMOVED lines=10> */
.L_x_56:
[----:B------:R-:W-:Y:S05]  /*2d10*/  BSYNC B1 ;  /* 0x0000000000017941 */ /* 0x000fea0003800000 */
.L_x_55:
        /* <DEDUP_REMOVED lines=10> */
.L_x_58:
[----:B------:R-:W-:Y:S05]  /*2dc0*/  BSYNC B1 ;  /* 0x0000000000017941 */ /* 0x000fea0003800000 */
.L_x_57:
        /* <DEDUP_REMOVED lines=9> */
.L_x_60:
[----:B------:R-:W-:Y:S05]  /*2e60*/  BSYNC B1 ;  /* 0x0000000000017941 */ /* 0x000fea0003800000 */
.L_x_59:
        /* <DEDUP_REMOVED lines=9> */
.L_x_62:
[----:B------:R-:W-:Y:S05]  /*2f00*/  BSYNC B1 ;  /* 0x0000000000017941 */ /* 0x000fea0003800000 */
.L_x_61:
        /* <DEDUP_REMOVED lines=10> */
.L_x_64:
[----:B------:R-:W-:Y:S05]  /*2fb0*/  BSYNC B1 ;  /* 0x0000000000017941 */ /* 0x000fea0003800000 */
.L_x_63:
        /* <DEDUP_REMOVED lines=10> */
.L_x_66:
[----:B------:R-:W-:Y:S05]  /*3060*/  BSYNC B1 ;  /* 0x0000000000017941 */ /* 0x000fea0003800000 */
.L_x_65:
        /* <DEDUP_REMOVED lines=9> */
.L_x_68:
[----:B------:R-:W-:Y:S05]  /*3100*/  BSYNC B1 ;  /* 0x0000000000017941 */ /* 0x000fea0003800000 */
.L_x_67:
        /* <DEDUP_REMOVED lines=9> */
.L_x_70:
[----:B------:R-:W-:Y:S05]  /*31a0*/  BSYNC B1 ;  /* 0x0000000000017941 */ /* 0x000fea0003800000 */
.L_x_69:
        /* <DEDUP_REMOVED lines=10> */
.L_x_72:
[----:B------:R-:W-:Y:S05]  /*3250*/  BSYNC B1 ;  /* 0x0000000000017941 */ /* 0x000fea0003800000 */
.L_x_71:
        /* <DEDUP_REMOVED lines=10> */
.L_x_74:
[----:B------:R-:W-:Y:S05]  /*3300*/  BSYNC B1 ;  /* 0x0000000000017941 */ /* 0x000fea0003800000 */
.L_x_73:
        /* <DEDUP_REMOVED lines=9> */
.L_x_76:
[----:B------:R-:W-:Y:S05]  /*33a0*/  BSYNC B1 ;  /* 0x0000000000017941 */ /* 0x000fea0003800000 */
.L_x_75:
        /* <DEDUP_REMOVED lines=9> */
.L_x_78:
[----:B------:R-:W-:Y:S05]  /*3440*/  BSYNC B1 ;  /* 0x0000000000017941 */ /* 0x000fea0003800000 */
.L_x_77:
        /* <DEDUP_REMOVED lines=10> */
.L_x_80:
[----:B------:R-:W-:Y:S05]  /*34f0*/  BSYNC B1 ;  /* 0x0000000000017941 */ /* 0x000fea0003800000 */
.L_x_79:
        /* <DEDUP_REMOVED lines=10> */
.L_x_82:
[----:B------:R-:W-:Y:S05]  /*35a0*/  BSYNC B1 ;  /* 0x0000000000017941 */ /* 0x000fea0003800000 */
.L_x_81:
        /* <DEDUP_REMOVED lines=9> */
.L_x_84:
[----:B------:R-:W-:Y:S05]  /*3640*/  BSYNC B1 ;  /* 0x0000000000017941 */ /* 0x000fea0003800000 */
.L_x_83:
        /* <DEDUP_REMOVED lines=9> */
.L_x_86:
[----:B------:R-:W-:Y:S05]  /*36e0*/  BSYNC B1 ;  /* 0x0000000000017941 */ /* 0x000fea0003800000 */
.L_x_85:
        /* <DEDUP_REMOVED lines=10> */
.L_x_88:
[----:B------:R-:W-:Y:S05]  /*3790*/  BSYNC B1 ;  /* 0x0000000000017941 */ /* 0x000fea0003800000 */
.L_x_87:
        /* <DEDUP_REMOVED lines=10> */
.L_x_90:
[----:B------:R-:W-:Y:S05]  /*3840*/  BSYNC B1 ;  /* 0x0000000000017941 */ /* 0x000fea0003800000 */
.L_x_89:
        /* <DEDUP_REMOVED lines=9> */
.L_x_92:
[----:B------:R-:W-:Y:S05]  /*38e0*/  BSYNC B1 ;  /* 0x0000000000017941 */ /* 0x000fea0003800000 */
.L_x_91:
        /* <DEDUP_REMOVED lines=9> */
.L_x_94:
[----:B------:R-:W-:Y:S05]  /*3980*/  BSYNC B1 ;  /* 0x0000000000017941 */ /* 0x000fea0003800000 */
.L_x_93:
        /* <DEDUP_REMOVED lines=10> */
.L_x_96:
[----:B------:R-:W-:Y:S05]  /*3a30*/  BSYNC B1 ;  /* 0x0000000000017941 */ /* 0x000fea0003800000 */
.L_x_95:
        /* <DEDUP_REMOVED lines=10> */
.L_x_98:
[----:B------:R-:W-:Y:S05]  /*3ae0*/  BSYNC B1 ;  /* 0x0000000000017941 */ /* 0x000fea0003800000 */
.L_x_97:
        /* <DEDUP_REMOVED lines=9> */
.L_x_100:
[----:B------:R-:W-:Y:S05]  /*3b80*/  BSYNC B1 ;  /* 0x0000000000017941 */ /* 0x000fea0003800000 */
.L_x_99:
        /* <DEDUP_REMOVED lines=9> */
.L_x_102:
[----:B------:R-:W-:Y:S05]  /*3c20*/  BSYNC B1 ;  /* 0x0000000000017941 */ /* 0x000fea0003800000 */
.L_x_101:
        /* <DEDUP_REMOVED lines=10> */
.L_x_104:
[----:B------:R-:W-:Y:S05]  /*3cd0*/  BSYNC B1 ;  /* 0x0000000000017941 */ /* 0x000fea0003800000 */
.L_x_103:
        /* <DEDUP_REMOVED lines=10> */
.L_x_106:
[----:B------:R-:W-:Y:S05]  /*3d80*/  BSYNC B1 ;  /* 0x0000000000017941 */ /* 0x000fea0003800000 */
.L_x_105:
        /* <DEDUP_REMOVED lines=9> */
.L_x_108:
[----:B------:R-:W-:Y:S05]  /*3e20*/  BSYNC B1 ;  /* 0x0000000000017941 */ /* 0x000fea0003800000 */
.L_x_107:
        /* <DEDUP_REMOVED lines=9> */
.L_x_110:
[----:B------:R-:W-:Y:S05]  /*3ec0*/  BSYNC B1 ;  /* 0x0000000000017941 */ /* 0x000fea0003800000 */
.L_x_109:
        /* <DEDUP_REMOVED lines=10> */
.L_x_112:
[----:B------:R-:W-:Y:S05]  /*3f70*/  BSYNC B1 ;  /* 0x0000000000017941 */ /* 0x000fea0003800000 */
.L_x_111:
        /* <DEDUP_REMOVED lines=10> */
.L_x_114:
[----:B------:R-:W-:Y:S05]  /*4020*/  BSYNC B1 ;  /* 0x0000000000017941 */ /* 0x000fea0003800000 */
.L_x_113:
        /* <DEDUP_REMOVED lines=9> */
.L_x_116:
[----:B------:R-:W-:Y:S05]  /*40c0*/  BSYNC B1 ;  /* 0x0000000000017941 */ /* 0x000fea0003800000 */
.L_x_115:
        /* <DEDUP_REMOVED lines=9> */
.L_x_118:
[----:B------:R-:W-:Y:S05]  /*4160*/  BSYNC B1 ;  /* 0x0000000000017941 */ /* 0x000fea0003800000 */
.L_x_117:
        /* <DEDUP_REMOVED lines=10> */
.L_x_120:
[----:B------:R-:W-:Y:S05]  /*4210*/  BSYNC B1 ;  /* 0x0000000000017941 */ /* 0x000fea0003800000 */
.L_x_119:
        /* <DEDUP_REMOVED lines=10> */
.L_x_122:
[----:B------:R-:W-:Y:S05]  /*42c0*/  BSYNC B1 ;  /* 0x0000000000017941 */ /* 0x000fea0003800000 */
.L_x_121:
        /* <DEDUP_REMOVED lines=9> */
.L_x_124:
[----:B------:R-:W-:Y:S05]  /*4360*/  BSYNC B1 ;  /* 0x0000000000017941 */ /* 0x000fea0003800000 */
.L_x_123:
        /* <DEDUP_REMOVED lines=9> */
.L_x_126:
[----:B------:R-:W-:Y:S05]  /*4400*/  BSYNC B1 ;  /* 0x0000000000017941 */ /* 0x000fea0003800000 */
.L_x_125:
        /* <DEDUP_REMOVED lines=10> */
.L_x_128:
[----:B------:R-:W-:Y:S05]  /*44b0*/  BSYNC B1 ;  /* 0x0000000000017941 */ /* 0x000fea0003800000 */
.L_x_127:
        /* <DEDUP_REMOVED lines=10> */
.L_x_130:
[----:B------:R-:W-:Y:S05]  /*4560*/  BSYNC B1 ;  /* 0x0000000000017941 */ /* 0x000fea0003800000 */
.L_x_129:
        /* <DEDUP_REMOVED lines=9> */
.L_x_132:
[----:B------:R-:W-:Y:S05]  /*4600*/  BSYNC B1 ;  /* 0x0000000000017941 */ /* 0x000fea0003800000 */
.L_x_131:
        /* <DEDUP_REMOVED lines=9> */
.L_x_134:
[----:B------:R-:W-:Y:S05]  /*46a0*/  BSYNC B1 ;  /* 0x0000000000017941 */ /* 0x000fea0003800000 */
.L_x_133:
        /* <DEDUP_REMOVED lines=10> */
.L_x_136:
[----:B------:R-:W-:Y:S05]  /*4750*/  BSYNC B1 ;  /* 0x0000000000017941 */ /* 0x000fea0003800000 */
.L_x_135:
        /* <DEDUP_REMOVED lines=10> */
.L_x_138:
[----:B------:R-:W-:Y:S05]  /*4800*/  BSYNC B1 ;  /* 0x0000000000017941 */ /* 0x000fea0003800000 */
.L_x_137:
        /* <DEDUP_REMOVED lines=9> */
.L_x_140:
[----:B------:R-:W-:Y:S05]  /*48a0*/  BSYNC B1 ;  /* 0x0000000000017941 */ /* 0x000fea0003800000 */
.L_x_139:
        /* <DEDUP_REMOVED lines=9> */
.L_x_142:
[----:B------:R-:W-:Y:S05]  /*4940*/  BSYNC B1 ;  /* 0x0000000000017941 */ /* 0x000fea0003800000 */
.L_x_141:
        /* <DEDUP_REMOVED lines=10> */
.L_x_144:
[----:B------:R-:W-:Y:S05]  /*49f0*/  BSYNC B1 ;  /* 0x0000000000017941 */ /* 0x000fea0003800000 */
.L_x_143:
        /* <DEDUP_REMOVED lines=10> */
.L_x_146:
[----:B------:R-:W-:Y:S05]  /*4aa0*/  BSYNC B1 ;  /* 0x0000000000017941 */ /* 0x000fea0003800000 */
.L_x_145:
        /* <DEDUP_REMOVED lines=9> */
.L_x_148:
[----:B------:R-:W-:Y:S05]  /*4b40*/  BSYNC B1 ;  /* 0x0000000000017941 */ /* 0x000fea0003800000 */
.L_x_147:
        /* <DEDUP_REMOVED lines=9> */
.L_x_150:
[----:B------:R-:W-:Y:S05]  /*4be0*/  BSYNC B1 ;  /* 0x0000000000017941 */ /* 0x000fea0003800000 */
.L_x_149:
        /* <DEDUP_REMOVED lines=10> */
.L_x_152:
[----:B------:R-:W-:Y:S05]  /*4c90*/  BSYNC B1 ;  /* 0x0000000000017941 */ /* 0x000fea0003800000 */
.L_x_151:
        /* <DEDUP_REMOVED lines=10> */
.L_x_154:
[----:B------:R-:W-:Y:S05]  /*4d40*/  BSYNC B1 ;  /* 0x0000000000017941 */ /* 0x000fea0003800000 */
.L_x_153:
[----:B0---45:R-:W-:Y:S01]  /*4d50*/  HADD2.F32 R4, -RZ, R18.H0_H0 ;  /* 0x20000012ff047230 */ /* 0x031fe20000004100 */
        /* <DEDUP_REMOVED lines=8> */
.L_x_156:
[----:B------:R-:W-:Y:S05]  /*4de0*/  BSYNC B1 ;  /* 0x0000000000017941 */ /* 0x000fea0003800000 */
.L_x_155:
[----:B0----5:R-:W-:Y:S01]  /*4df0*/  HADD2.F32 R4, -RZ, R18.H0_H0 ;  /* 0x20000012ff047230 */ /* 0x021fe20000004100 */
[----:B------:R-:W-:Y:S01]  /*4e00*/  ISETP.GT.AND P0, PT, R0, 0x8, P0 ;  /* 0x000000080000780c */ /* 0x000fe20000704270 */
[----:B------:R-:W-:Y:S01]  /*4e10*/  @P1 IMAD.MOV.U32 R5, RZ, RZ, R11 ;  /* 0x000000ffff051224 */ /* 0x000fe200078e000b */
[----:B------:R-:W-:Y:S02]  /*4e20*/  BSSY B1, `(.L_x_157) ;  /* 0x0000008000017945 */ /* 0x000fe40003800000 */
[----:B------:R-:W-:Y:S01]  /*4e30*/  FMUL R3, R4, R89 ;  /* 0x0000005904037220 */ /* 0x000fe20000400000 */
[----:B------:R-:W-:-:S03]  /*4e40*/  @P1 IMAD.MOV.U32 R4, RZ, RZ, R10 ;  /* 0x000000ffff041224 */ /* 0x000fc600078e000a */
[----:B------:R-:W-:-:S05]  /*4e50*/  FFMA R3, R86, R88, R3 ;  /* 0x0000005856037223 */ /* 0x000fca0000000003 */
[----:B------:R-:W-:-:S05]  /*4e60*/  F2FP.F16.F32.PACK_AB R3, RZ, R3 ;  /* 0x00000003ff03723e */ /* 0x000fca00000000ff */
[----:B------:R0:W-:Y:S01]  /*4e70*/  @P1 STG.E.U16 desc[UR36][R4.64+0xf0], R3 ;  /* 0x0000f00304001986 */ /* 0x0001e2000c101524 */
[----:B------:R-:W-:Y:S05]  /*4e80*/  @!P0 BRA `(.L_x_158) ;  /* 0x0000000000048947 */ /* 0x000fea0003800000 */
[----:B------:R0:W5:Y:S02]  /*4e90*/  LDG.E.LTC128B.U16 R18, desc[UR36][R6.64+0xf2] ;  /* 0x0000f22406127981 */ /* 0x000164000c1e1520 */
.L_x_158:
[----:B------:R-:W-:Y:S05]  /*4ea0*/  BSYNC B1 ;  /* 0x0000000000017941 */ /* 0x000fea0003800000 */
.L_x_157:
[----:B------:R-:W-:Y:S05]  /*4eb0*/  @!P0 BRA `(.L_x_159) ;  /* 0x0000001000b08947 */ /* 0x000fea0003800000 */
[----:B-----5:R-:W-:-:S05]  /*4ec0*/  HADD2.F32 R18, -RZ, R18.H0_H0 ;  /* 0x20000012ff127230 */ /* 0x020fca0000004100 */
[----:B------:R-:W-:-:S04]  /*4ed0*/  FMUL R18, R18, R89 ;  /* 0x0000005912127220 */ /* 0x000fc80000400000 */
[----:B------:R-:W-:-:S05]  /*4ee0*/  FFMA R18, R87, R88, R18 ;  /* 0x0000005857127223 */ /* 0x000fca0000000012 */
[----:B------:R-:W-:-:S05]  /*4ef0*/  F2FP.F16.F32.PACK_AB R18, RZ, R18 ;  /* 0x00000012ff12723e */ /* 0x000fca00000000ff */
[----:B------:R0:W-:Y:S01]  /*4f00*/  STG.E.U16 desc[UR36][R10.64+0xf2], R18 ;  /* 0x0000f2120a007986 */ /* 0x0001e2000c101524 */
[----:B------:R-:W-:Y:S05]  /*4f10*/  BRA `(.L_x_159) ;  /* 0x0000001000987947 */ /* 0x000fea0003800000 */
.L_x_34:
[----:B------:R-:W-:Y:S01]  /*4f20*/  ISETP.GT.AND P3, PT, R3, 0x1, PT ;  /* 0x000000010300780c */ /* 0x000fe20003f64270 */
[----:B------:R-:W-:Y:S01]  /*4f30*/  ULDC.64 UR4, c[0x0][0x5c0] ;  /* 0x0001700000047ab9 */ /* 0x000fe20000000a00 */
[-C--:B------:R-:W-:Y:S01]  /*4f40*/  FMUL R24, R24, R88.reuse ;  /* 0x0000005818187220 */ /* 0x080fe20000400000 */
[----:B------:R-:W-:Y:S01]  /*4f50*/  LEA R4, P4, R104, UR4, 0x1 ;  /* 0x0000000468047c11 */ /* 0x000fe2000f8808ff */
[-C--:B------:R-:W-:Y:S01]  /*4f60*/  FMUL R25, R25, R88.reuse ;  /* 0x0000005819197220 */ /* 0x080fe20000400000 */
[----:B------:R-:W-:Y:S01]  /*4f70*/  ISETP.GT.AND P0, PT, R0, RZ, P3 ;  /* 0x000000ff0000720c */ /* 0x000fe20001f04270 */
[----:B------:R-:W-:Y:S01]  /*4f80*/  FMUL R26, R26, R88 ;  /* 0x000000581a1a7220 */ /* 0x000fe20000400000 */
[----:B------:R-:W-:Y:S01]  /*4f90*/  F2FP.F16.F32.PACK_AB R24, RZ, R24 ;  /* 0x00000018ff18723e */ /* 0x000fe200000000ff */
[-C--:B------:R-:W-:Y:S01]  /*4fa0*/  FMUL R27, R27, R88.reuse ;  /* 0x000000581b1b7220 */ /* 0x080fe20000400000 */
[----:B------:R-:W-:Y:S01]  /*4fb0*/  LEA.HI.X R5, R104, UR5, R113, 0x1, P4 ;  /* 0x0000000568057c11 */ /* 0x000fe2000a0f0c71 */
[-C--:B------:R-:W-:Y:S01]  /*4fc0*/  FMUL R28, R28, R88.reuse ;  /* 0x000000581c1c7220 */ /* 0x080fe20000400000 */
[----:B------:R-:W-:Y:S01]  /*4fd0*/  F2FP.F16.F32.PACK_AB R25, RZ, R25 ;  /* 0x00000019ff19723e */ /* 0x000fe200000000ff */
[-C--:B------:R-:W-:Y:S01]  /*4fe0*/  FMUL R29, R29, R88.reuse ;  /* 0x000000581d1d7220 */ /* 0x080fe20000400000 */
[----:B------:R-:W-:Y:S01]  /*4ff0*/  ISETP.GT.AND P2, PT, R0, 0x8, P2 ;  /* 0x000000080000780c */ /* 0x000fe20001744270 */
[----:B------:R-:W-:Y:S01]  /*5000*/  @P1 STG.E.U16 desc[UR36][R4.64], R24 ;  /* 0x0000001804001986 */ /* 0x000fe2000c101524 */
[----:B------:R-:W-:Y:S01]  /*5010*/  ISETP.GT.AND P1, PT, R3, 0x8, PT ;  /* 0x000000080300780c */ /* 0x000fe20003f24270 */
[----:B------:R-:W-:Y:S01]  /*5020*/  FMUL R30, R30, R88 ;  /* 0x000000581e1e7220 */ /* 0x000fe20000400000 */
[C---:B------:R-:W-:Y:S01]  /*5030*/  SHF.L.U64.HI R7, R94.reuse, 0x1, R95 ;  /* 0x000000015e077819 */ /* 0x040fe2000001025f */
[----:B------:R-:W-:Y:S01]  /*5040*/  @P0 STG.E.U16 desc[UR36][R4.64+0x2], R25 ;  /* 0x0000021904000986 */ /* 0x000fe2000c101524 */
[----:B------:R-:W-:Y:S01]  /*5050*/  LEA R6, P5, R94, R4, 0x1 ;  /* 0x000000045e067211 */ /* 0x000fe200078a08ff */
[-C--:B------:R-:W-:Y:S01]  /*5060*/  FMUL R31, R31, R88.reuse ;  /* 0x000000581f1f7220 */ /* 0x080fe20000400000 */
[----:B------:R-:W-:Y:S01]  /*5070*/  ISETP.GT.AND P3, PT, R0, 0x8, P3 ;  /* 0x000000080000780c */ /* 0x000fe20001f64270 */
[-C--:B------:R-:W-:Y:S01]  /*5080*/  FMUL R32, R32, R88.reuse ;  /* 0x0000005820207220 */ /* 0x080fe20000400000 */
[----:B------:R-:W-:Y:S01]  /*5090*/  ISETP.GT.AND P0, PT, R3, 0x9, PT ;  /* 0x000000090300780c */ /* 0x000fe20003f04270 */
[----:B------:R-:W-:Y:S01]  /*50a0*/  IMAD.X R7, R7, 0x1, R5, P5 ;  /* 0x0000000107077824 */ /* 0x000fe200028e0605 */
[----:B------:R-:W-:Y:S01]  /*50b0*/  ISETP.GT.AND P4, PT, R0, RZ, P1 ;  /* 0x000000ff0000720c */ /* 0x000fe20000f84270 */
[----:B------:R-:W-:Y:S01]  /*50c0*/  FMUL R33, R33, R88 ;  /* 0x0000005821217220 */ /* 0x000fe20000400000 */
[----:B------:R-:W-:Y:S01]  /*50d0*/  F2FP.F16.F32.PACK_AB R26, RZ, R26 ;  /* 0x0000001aff1a723e */ /* 0x000fe200000000ff */
[-C--:B------:R-:W-:Y:S01]  /*50e0*/  FMUL R34, R34, R88.reuse ;  /* 0x0000005822227220 */ /* 0x080fe20000400000 */
[----:B------:R-:W-:Y:S01]  /*50f0*/  ISETP.GT.AND P5, PT, R0, RZ, P0 ;  /* 0x000000ff0000720c */ /* 0x000fe200007a4270 */
[----:B------:R-:W-:Y:S01]  /*5100*/  FMUL R35, R35, R88 ;  /* 0x0000005823237220 */ /* 0x000fe20000400000 */
[----:B------:R-:W-:Y:S01]  /*5110*/  F2FP.F16.F32.PACK_AB R27, RZ, R27 ;  /* 0x0000001bff1b723e */ /* 0x000fe200000000ff */
[----:B------:R-:W-:Y:S01]  /*5120*/  @P2 STG.E.U16 desc[UR36][R6.64], R26 ;  /* 0x0000001a06002986 */ /* 0x000fe2000c101524 */
[----:B------:R-:W-:Y:S01]  /*5130*/  F2FP.F16.F32.PACK_AB R28, RZ, R28 ;  /* 0x0000001cff1c723e */ /* 0x000fe200000000ff */
[-C--:B------:R-:W-:Y:S01]  /*5140*/  FMUL R36, R36, R88.reuse ;  /* 0x0000005824247220 */ /* 0x080fe20000400000 */
[C---:B------:R-:W-:Y:S01]  /*5150*/  ISETP.GT.AND P2, PT, R0.reuse, 0x8, P1 ;  /* 0x000000080000780c */ /* 0x040fe20000f44270 */
[----:B------:R-:W-:Y:S01]  /*5160*/  @P3 STG.E.U16 desc[UR36][R6.64+0x2], R27 ;  /* 0x0000021b06003986 */ /* 0x000fe2000c101524 */
[----:B------:R-:W-:Y:S01]  /*5170*/  ISETP.GT.AND P1, PT, R3, 0x10, PT ;  /* 0x000000100300780c */ /* 0x000fe20003f24270 */
[-C--:B------:R-:W-:Y:S01]  /*5180*/  FMUL R37, R37, R88.reuse ;  /* 0x0000005825257220 */ /* 0x080fe20000400000 */
[----:B------:R-:W-:Y:S01]  /*5190*/  F2FP.F16.F32.PACK_AB R29, RZ, R29 ;  /* 0x0000001dff1d723e */ /* 0x000fe200000000ff */
[----:B------:R-:W-:Y:S01]  /*51a0*/  @P4 STG.E.U16 desc[UR36][R4.64+0x10], R28 ;  /* 0x0000101c04004986 */ /* 0x000fe2000c101524 */
[----:B------:R-:W-:Y:S01]  /*51b0*/  ISETP.GT.AND P3, PT, R0, 0x8, P0 ;  /* 0x000000080000780c */ /* 0x000fe20000764270 */
[-C--:B------:R-:W-:Y:S01]  /*51c0*/  FMUL R38, R38, R88.reuse ;  /* 0x0000005826267220 */ /* 0x080fe20000400000 */
[----:B------:R-:W-:Y:S01]  /*51d0*/  ISETP.GT.AND P0, PT, R3, 0x11, PT ;  /* 0x000000110300780c */ /* 0x000fe20003f04270 */
[----:B------:R-:W-:Y:S01]  /*51e0*/  @P5 STG.E.U16 desc[UR36][R4.64+0x12], R29 ;  /* 0x0000121d04005986 */ /* 0x000fe2000c101524 */
        /* <DEDUP_REMOVED lines=162> */
[----:B------:R-:W-:-:S02]  /*5c10*/  F2FP.F16.F32.PACK_AB R62, RZ, R62 ;  /* 0x0000003eff3e723e */ /* 0x000fc400000000ff */
[C---:B------:R-:W-:Y:S02]  /*5c20*/  ISETP.GT.AND P5, PT, R0.reuse, RZ, P0 ;  /* 0x000000ff0000720c */ /* 0x040fe400007a4270 */
[----:B------:R-:W-:Y:S01]  /*5c30*/  F2FP.F16.F32.PACK_AB R63, RZ, R63 ;  /* 0x0000003fff3f723e */ /* 0x000fe200000000ff */
[----:B------:R-:W-:Y:S01]  /*5c40*/  @P2 STG.E.U16 desc[UR36][R6.64+0x90], R62 ;  /* 0x0000903e06002986 */ /* 0x000fe2000c101524 */
[----:B------:R-:W-:Y:S02]  /*5c50*/  F2FP.F16.F32.PACK_AB R64, RZ, R64 ;  /* 0x00000040ff40723e */ /* 0x000fe400000000ff */
[C---:B------:R-:W-:Y:S01]  /*5c60*/  ISETP.GT.AND P2, PT, R0.reuse, 0x8, P1 ;  /* 0x000000080000780c */ /* 0x040fe20000f44270 */
[----:B------:R-:W-:Y:S01]  /*5c70*/  @P3 STG.E.U16 desc[UR36][R6.64+0x92], R63 ;  /* 0x0000923f06003986 */ /* 0x000fe2000c101524 */
[----:B------:R-:W-:Y:S02]  /*5c80*/  ISETP.GT.AND P1, PT, R3, 0x58, PT ;  /* 0x000000580300780c */ /* 0x000fe40003f24270 */
[----:B------:R-:W-:Y:S01]  /*5c90*/  F2FP.F16.F32.PACK_AB R65, RZ, R65 ;  /* 0x00000041ff41723e */ /* 0x000fe200000000ff */
[----:B------:R-:W-:Y:S01]  /*5ca0*/  @P4 STG.E.U16 desc[UR36][R4.64+0xa0], R64 ;  /* 0x0000a04004004986 */ /* 0x000fe2000c101524 */
[----:B------:R-:W-:-:S02]  /*5cb0*/  ISETP.GT.AND P3, PT, R0, 0x8, P0 ;  /* 0x000000080000780c */ /* 0x000fc40000764270 */
[----:B------:R-:W-:Y:S01]  /*5cc0*/  ISETP.GT.AND P0, PT, R3, 0x59, PT ;  /* 0x000000590300780c */ /* 0x000fe20003f04270 */
[----:B------:R-:W-:Y:S01]  /*5cd0*/  @P5 STG.E.U16 desc[UR36][R4.64+0xa2], R65 ;  /* 0x0000a24104005986 */ /* 0x000fe2000c101524 */
[C---:B------:R-:W-:Y:S02]  /*5ce0*/  ISETP.GT.AND P4, PT, R0.reuse, RZ, P1 ;  /* 0x000000ff0000720c */ /* 0x040fe40000f84270 */
[----:B------:R-:W-:Y:S02]  /*5cf0*/  F2FP.F16.F32.PACK_AB R66, RZ, R66 ;  /* 0x00000042ff42723e */ /* 0x000fe400000000ff */
[----:B------:R-:W-:Y:S02]  /*5d00*/  ISETP.GT.AND P5, PT, R0, RZ, P0 ;  /* 0x000000ff0000720c */ /* 0x000fe400007a4270 */
[----:B------:R-:W-:Y:S01]  /*5d10*/  F2FP.F16.F32.PACK_AB R67, RZ, R67 ;  /* 0x00000043ff43723e */ /* 0x000fe200000000ff */
[----:B------:R-:W-:Y:S01]  /*5d20*/  @P2 STG.E.U16 desc[UR36][R6.64+0xa0], R66 ;  /* 0x0000a04206002986 */ /* 0x000fe2000c101524 */
[----:B------:R-:W-:-:S02]  /*5d30*/  F2FP.F16.F32.PACK_AB R68, RZ, R68 ;  /* 0x00000044ff44723e */ /* 0x000fc400000000ff */
[C---:B------:R-:W-:Y:S01]  /*5d40*/  ISETP.GT.AND P2, PT, R0.reuse, 0x8, P1 ;  /* 0x000000080000780c */ /* 0x040fe20000f44270 */
[----:B------:R-:W-:Y:S01]  /*5d50*/  @P3 STG.E.U16 desc[UR36][R6.64+0xa2], R67 ;  /* 0x0000a24306003986 */ /* 0x000fe2000c101524 */
[C---:B------:R-:W-:Y:S02]  /*5d60*/  ISETP.GT.AND P1, PT, R3.reuse, 0x60, PT ;  /* 0x000000600300780c */ /* 0x040fe40003f24270 */
[----:B------:R-:W-:Y:S01]  /*5d70*/  F2FP.F16.F32.PACK_AB R69, RZ, R69 ;  /* 0x00000045ff45723e */ /* 0x000fe200000000ff */
[----:B------:R-:W-:Y:S01]  /*5d80*/  @P4 STG.E.U16 desc[UR36][R4.64+0xb0], R68 ;  /* 0x0000b04404004986 */ /* 0x000fe2000c101524 */
[C---:B------:R-:W-:Y:S02]  /*5d90*/  ISETP.GT.AND P3, PT, R0.reuse, 0x8, P0 ;  /* 0x000000080000780c */ /* 0x040fe40000764270 */
[----:B------:R-:W-:Y:S01]  /*5da0*/  ISETP.GT.AND P0, PT, R3, 0x61, PT ;  /* 0x000000610300780c */ /* 0x000fe20003f04270 */
[----:B------:R-:W-:Y:S01]  /*5db0*/  @P5 STG.E.U16 desc[UR36][R4.64+0xb2], R69 ;  /* 0x0000b24504005986 */ /* 0x000fe2000c101524 */
[----:B------:R-:W-:-:S02]  /*5dc0*/  ISETP.GT.AND P4, PT, R0, RZ, P1 ;  /* 0x000000ff0000720c */ /* 0x000fc40000f84270 */
[C---:B------:R-:W-:Y:S02]  /*5dd0*/  ISETP.GT.AND P5, PT, R0.reuse, RZ, P0 ;  /* 0x000000ff0000720c */ /* 0x040fe400007a4270 */
[----:B------:R-:W-:Y:S02]  /*5de0*/  F2FP.F16.F32.PACK_AB R70, RZ, R70 ;  /* 0x00000046ff46723e */ /* 0x000fe400000000ff */
[----:B------:R-:W-:Y:S02]  /*5df0*/  F2FP.F16.F32.PACK_AB R71, RZ, R71 ;  /* 0x00000047ff47723e */ /* 0x000fe400000000ff */
[----:B------:R-:W-:Y:S01]  /*5e00*/  F2FP.F16.F32.PACK_AB R72, RZ, R72 ;  /* 0x00000048ff48723e */ /* 0x000fe200000000ff */
[----:B------:R-:W-:Y:S01]  /*5e10*/  @P2 STG.E.U16 desc[UR36][R6.64+0xb0], R70 ;  /* 0x0000b04606002986 */ /* 0x000fe2000c101524 */
[----:B------:R-:W-:Y:S02]  /*5e20*/  F2FP.F16.F32.PACK_AB R73, RZ, R73 ;  /* 0x00000049ff49723e */ /* 0x000fe400000000ff */
[C---:B------:R-:W-:Y:S01]  /*5e30*/  ISETP.GT.AND P1, PT, R0.reuse, 0x8, P1 ;  /* 0x000000080000780c */ /* 0x040fe20000f24270 */
[----:B------:R-:W-:Y:S01]  /*5e40*/  @P3 STG.E.U16 desc[UR36][R6.64+0xb2], R71 ;  /* 0x0000b24706003986 */ /* 0x000fe2000c101524 */
[----:B------:R-:W-:-:S02]  /*5e50*/  ISETP.GT.AND P2, PT, R0, 0x8, P0 ;  /* 0x000000080000780c */ /* 0x000fc40000744270 */
[----:B------:R-:W-:Y:S01]  /*5e60*/  F2FP.F16.F32.PACK_AB R74, RZ, R74 ;  /* 0x0000004aff4a723e */ /* 0x000fe200000000ff */
[----:B------:R-:W-:Y:S01]  /*5e70*/  @P4 STG.E.U16 desc[UR36][R4.64+0xc0], R72 ;  /* 0x0000c04804004986 */ /* 0x000fe2000c101524 */
[C---:B------:R-:W-:Y:S02]  /*5e80*/  ISETP.GT.AND P4, PT, R3.reuse, 0x68, PT ;  /* 0x000000680300780c */ /* 0x040fe40003f84270 */
[----:B------:R-:W-:Y:S01]  /*5e90*/  ISETP.GT.AND P0, PT, R3, 0x69, PT ;  /* 0x000000690300780c */ /* 0x000fe20003f04270 */
[----:B------:R-:W-:Y:S01]  /*5ea0*/  @P5 STG.E.U16 desc[UR36][R4.64+0xc2], R73 ;  /* 0x0000c24904005986 */ /* 0x000fe2000c101524 */
[----:B------:R-:W-:Y:S02]  /*5eb0*/  ISETP.GT.AND P5, PT, R0, RZ, P4 ;  /* 0x000000ff0000720c */ /* 0x000fe400027a4270 */
[----:B------:R-:W-:Y:S01]  /*5ec0*/  F2FP.F16.F32.PACK_AB R75, RZ, R75 ;  /* 0x0000004bff4b723e */ /* 0x000fe200000000ff */
[----:B------:R-:W-:Y:S01]  /*5ed0*/  @P1 STG.E.U16 desc[UR36][R6.64+0xc0], R74 ;  /* 0x0000c04a06001986 */ /* 0x000fe2000c101524 */
[----:B------:R-:W-:-:S02]  /*5ee0*/  F2FP.F16.F32.PACK_AB R76, RZ, R76 ;  /* 0x0000004cff4c723e */ /* 0x000fc400000000ff */
[C---:B------:R-:W-:Y:S01]  /*5ef0*/  ISETP.GT.AND P3, PT, R0.reuse, RZ, P0 ;  /* 0x000000ff0000720c */ /* 0x040fe20000764270 */
[----:B------:R-:W-:Y:S01]  /*5f00*/  @P2 STG.E.U16 desc[UR36][R6.64+0xc2], R75 ;  /* 0x0000c24b06002986 */ /* 0x000fe2000c101524 */
[C---:B------:R-:W-:Y:S02]  /*5f10*/  ISETP.GT.AND P4, PT, R0.reuse, 0x8, P4 ;  /* 0x000000080000780c */ /* 0x040fe40002784270 */
[----:B------:R-:W-:Y:S02]  /*5f20*/  F2FP.F16.F32.PACK_AB R77, RZ, R77 ;  /* 0x0000004dff4d723e */ /* 0x000fe400000000ff */
[----:B------:R-:W-:Y:S01]  /*5f30*/  F2FP.F16.F32.PACK_AB R78, RZ, R78 ;  /* 0x0000004eff4e723e */ /* 0x000fe200000000ff */
[----:B------:R-:W-:Y:S01]  /*5f40*/  @P5 STG.E.U16 desc[UR36][R4.64+0xd0], R76 ;  /* 0x0000d04c04005986 */ /* 0x000fe2000c101524 */
[----:B------:R-:W-:Y:S02]  /*5f50*/  ISETP.GT.AND P5, PT, R0, 0x8, P0 ;  /* 0x000000080000780c */ /* 0x000fe400007a4270 */
[----:B------:R-:W-:-:S02]  /*5f60*/  F2FP.F16.F32.PACK_AB R79, RZ, R79 ;  /* 0x0000004fff4f723e */ /* 0x000fc400000000ff */
[C---:B------:R-:W-:Y:S01]  /*5f70*/  ISETP.GT.AND P2, PT, R3.reuse, 0x71, PT ;  /* 0x000000710300780c */ /* 0x040fe20003f44270 */
[----:B------:R-:W-:Y:S01]  /*5f80*/  @P3 STG.E.U16 desc[UR36][R4.64+0xd2], R77 ;  /* 0x0000d24d04003986 */ /* 0x000fe2000c101524 */
[----:B------:R-:W-:Y:S02]  /*5f90*/  ISETP.GT.AND P3, PT, R3, 0x70, PT ;  /* 0x000000700300780c */ /* 0x000fe40003f64270 */
[----:B------:R-:W-:Y:S01]  /*5fa0*/  F2FP.F16.F32.PACK_AB R80, RZ, R80 ;  /* 0x00000050ff50723e */ /* 0x000fe200000000ff */
[----:B------:R-:W-:Y:S01]  /*5fb0*/  @P4 STG.E.U16 desc[UR36][R6.64+0xd0], R78 ;  /* 0x0000d04e06004986 */ /* 0x000fe2000c101524 */
[C---:B------:R-:W-:Y:S02]  /*5fc0*/  ISETP.GT.AND P4, PT, R0.reuse, RZ, P2 ;  /* 0x000000ff0000720c */ /* 0x040fe40001784270 */
[----:B------:R-:W-:Y:S01]  /*5fd0*/  F2FP.F16.F32.PACK_AB R81, RZ, R81 ;  /* 0x00000051ff51723e */ /* 0x000fe200000000ff */
[----:B------:R-:W-:Y:S01]  /*5fe0*/  @P5 STG.E.U16 desc[UR36][R6.64+0xd2], R79 ;  /* 0x0000d24f06005986 */ /* 0x000fe2000c101524 */
[----:B------:R-:W-:-:S02]  /*5ff0*/  ISETP.GT.AND P5, PT, R0, RZ, P3 ;  /* 0x000000ff0000720c */ /* 0x000fc40001fa4270 */
[C---:B------:R-:W-:Y:S02]  /*6000*/  ISETP.GT.AND P1, PT, R3.reuse, 0x78, PT ;  /* 0x000000780300780c */ /* 0x040fe40003f24270 */
[----:B------:R-:W-:Y:S02]  /*6010*/  ISETP.GT.AND P0, PT, R3, 0x79, PT ;  /* 0x000000790300780c */ /* 0x000fe40003f04270 */
[C---:B------:R-:W-:Y:S02]  /*6020*/  ISETP.GT.AND P3, PT, R0.reuse, 0x8, P3 ;  /* 0x000000080000780c */ /* 0x040fe40001f64270 */
[C---:B------:R-:W-:Y:S02]  /*6030*/  ISETP.GT.AND P2, PT, R0.reuse, 0x8, P2 ;  /* 0x000000080000780c */ /* 0x040fe40001744270 */
[----:B------:R-:W-:Y:S02]  /*6040*/  F2FP.F16.F32.PACK_AB R82, RZ, R82 ;  /* 0x00000052ff52723e */ /* 0x000fe400000000ff */
[----:B------:R-:W-:Y:S01]  /*6050*/  F2FP.F16.F32.PACK_AB R83, RZ, R83 ;  /* 0x00000053ff53723e */ /* 0x000fe200000000ff */
[----:B------:R-:W-:Y:S01]  /*6060*/  @P5 STG.E.U16 desc[UR36][R4.64+0xe0], R80 ;  /* 0x0000e05004005986 */ /* 0x000fe2000c101524 */
[----:B------:R-:W-:-:S02]  /*6070*/  ISETP.GT.AND P5, PT, R0, RZ, P0 ;  /* 0x000000ff0000720c */ /* 0x000fc400007a4270 */
[C---:B------:R-:W-:Y:S01]  /*6080*/  ISETP.GT.AND P0, PT, R0.reuse, 0x8, P0 ;  /* 0x000000080000780c */ /* 0x040fe20000704270 */
[----:B------:R-:W-:Y:S01]  /*6090*/  @P4 STG.E.U16 desc[UR36][R4.64+0xe2], R81 ;  /* 0x0000e25104004986 */ /* 0x000fe2000c101524 */
[C---:B------:R-:W-:Y:S02]  /*60a0*/  ISETP.GT.AND P4, PT, R0.reuse, RZ, P1 ;  /* 0x000000ff0000720c */ /* 0x040fe40000f84270 */
[----:B------:R-:W-:Y:S01]  /*60b0*/  ISETP.GT.AND P1, PT, R0, 0x8, P1 ;  /* 0x000000080000780c */ /* 0x000fe20000f24270 */
[----:B------:R-:W-:Y:S01]  /*60c0*/  @P3 STG.E.U16 desc[UR36][R6.64+0xe0], R82 ;  /* 0x0000e05206003986 */ /* 0x000fe2000c101524 */
[----:B------:R-:W-:Y:S02]  /*60d0*/  F2FP.F16.F32.PACK_AB R84, RZ, R84 ;  /* 0x00000054ff54723e */ /* 0x000fe400000000ff */
[----:B------:R-:W-:Y:S01]  /*60e0*/  F2FP.F16.F32.PACK_AB R85, RZ, R85 ;  /* 0x00000055ff55723e */ /* 0x000fe200000000ff */
[----:B------:R-:W-:Y:S01]  /*60f0*/  @P2 STG.E.U16 desc[UR36][R6.64+0xe2], R83 ;  /* 0x0000e25306002986 */ /* 0x000fe2000c101524 */
[----:B------:R-:W-:-:S02]  /*6100*/  F2FP.F16.F32.PACK_AB R86, RZ, R86 ;  /* 0x00000056ff56723e */ /* 0x000fc400000000ff */
[----:B------:R-:W-:-:S03]  /*6110*/  F2FP.F16.F32.PACK_AB R87, RZ, R87 ;  /* 0x00000057ff57723e */ /* 0x000fc600000000ff */
[----:B------:R-:W-:Y:S04]  /*6120*/  @P4 STG.E.U16 desc[UR36][R4.64+0xf0], R84 ;  /* 0x0000f05404004986 */ /* 0x000fe8000c101524 */
[----:B------:R0:W-:Y:S02]  /*6130*/  @P5 STG.E.U16 desc[UR36][R4.64+0xf2], R85 ;  /* 0x0000f25504005986 */ /* 0x0001e4000c101524 */
[----:B0-----:R-:W-:Y:S02]  /*6140*/  @P1 IMAD.MOV.U32 R4, RZ, RZ, R6 ;  /* 0x000000ffff041224 */ /* 0x001fe400078e0006 */
[----:B------:R-:W-:-:S05]  /*6150*/  @P1 IMAD.MOV.U32 R5, RZ, RZ, R7 ;  /* 0x000000ffff051224 */ /* 0x000fca00078e0007 */
[----:B------:R0:W-:Y:S04]  /*6160*/  @P1 STG.E.U16 desc[UR36][R4.64+0xf0], R86 ;  /* 0x0000f05604001986 */ /* 0x0001e8000c101524 */
[----:B------:R0:W-:Y:S02]  /*6170*/  @P0 STG.E.U16 desc[UR36][R6.64+0xf2], R87 ;  /* 0x0000f25706000986 */ /* 0x0001e4000c101524 */
.L_x_159:
[----:B------:R-:W-:Y:S05]  /*6180*/  BSYNC B0 ;  /* 0x0000000000007941 */ /* 0x000fea0003800000 */
.L_x_33:
[----:B0-----:R-:W2:Y:S01]  /*6190*/  LDL.64 R4, [R1] ;  /* 0x0000000001047983 */ /* 0x001ea20000100a00 */
[----:B------:R-:W-:Y:S01]  /*61a0*/  ULDC.64 UR4, c[0x0][0x650] ;  /* 0x0001940000047ab9 */ /* 0x000fe20000000a00 */
[----:B------:R-:W-:Y:S02]  /*61b0*/  IMAD.U32 R0, RZ, RZ, UR44 ;  /* 0x0000002cff007e24 */ /* 0x000fe4000f8e00ff */
[----:B------:R-:W-:Y:S02]  /*61c0*/  IMAD.MOV.U32 R22, RZ, RZ, -0x1 ;  /* 0xffffffffff167424 */ /* 0x000fe400078e00ff */
[----:B------:R0:W-:Y:S01]  /*61d0*/  SYNCS.ARRIVE.TRANS64.A1T0 RZ, [R0+UR46], RZ ;  /* 0x000000ff00ff79a7 */ /* 0x0001e2000810002e */
[----:B-----5:R-:W-:Y:S02]  /*61e0*/  IMAD.MOV.U32 R18, RZ, RZ, -0x1 ;  /* 0xffffffffff127424 */ /* 0x020fe400078e00ff */
[----:B------:R-:W-:Y:S01]  /*61f0*/  IMAD.MOV.U32 R19, RZ, RZ, -0x1 ;  /* 0xffffffffff137424 */ /* 0x000fe200078e00ff */
[----:B0-----:R-:W-:-:S02]  /*6200*/  PRMT R0, RZ, 0x7610, R0 ;  /* 0x00007610ff007816 */ /* 0x001fc40000000000 */
[----:B--2---:R-:W-:-:S05]  /*6210*/  LEA R16, P0, R4, R16, 0x1 ;  /* 0x0000001004107211 */ /* 0x004fca00078008ff */
[----:B------:R-:W-:Y:S01]  /*6220*/  IMAD.X R17, R98, 0x1, R17, P0 ;  /* 0x0000000162117824 */ /* 0x000fe200000e0611 */
[----:B------:R-:W-:-:S04]  /*6230*/  ISETP.GE.U32.AND P0, PT, R16, UR4, PT ;  /* 0x0000000410007c0c */ /* 0x000fc8000bf06070 */
[----:B------:R-:W-:-:S13]  /*6240*/  ISETP.GE.U32.AND.EX P0, PT, R17, UR5, PT, P0 ;  /* 0x0000000511007c0c */ /* 0x000fda000bf06100 */
[----:B------:R-:W-:Y:S05]  /*6250*/  @P0 BRA `(.L_x_160) ;  /* 0x00000004004c0947 */ /* 0x000fea0003800000 */
[----:B-1----:R-:W0:Y:S01]  /*6260*/  LDC.64 R10, c[0x0][0x628] ;  /* 0x00018a00ff0a7b82 */ /* 0x002e220000000a00 */
[----:B------:R-:W1:Y:S01]  /*6270*/  S2R R12, SR_CTAID.X ;  /* 0x00000000000c7919 */ /* 0x000e620000002500 */
[----:B------:R-:W-:Y:S02]  /*6280*/  IMAD.MOV.U32 R8, RZ, RZ, R16 ;  /* 0x000000ffff087224 */ /* 0x000fe400078e0010 */
[----:B------:R-:W-:Y:S01]  /*6290*/  IMAD.MOV.U32 R9, RZ, RZ, R17 ;  /* 0x000000ffff097224 */ /* 0x000fe200078e0011 */
[----:B------:R-:W2:Y:S03]  /*62a0*/  S2R R18, SR_CTAID.Y ;  /* 0x0000000000127919 */ /* 0x000ea60000002600 */
[----:B------:R-:W1:Y:S08]  /*62b0*/  LDC R0, c[0x0][0x630] ;  /* 0x00018c00ff007b82 */ /* 0x000e700000000800 */
[----:B------:R-:W1:Y:S01]  /*62c0*/  LDC.64 R14, c[0x0][0x620] ;  /* 0x00018800ff0e7b82 */ /* 0x000e620000000a00 */
[----:B0-----:R-:W-:-:S04]  /*62d0*/  ISETP.NE.U32.AND P0, PT, R10, RZ, PT ;  /* 0x000000ff0a00720c */ /* 0x001fc80003f05070 */
[----:B------:R-:W-:-:S13]  /*62e0*/  ISETP.NE.AND.EX P0, PT, R11, RZ, PT, P0 ;  /* 0x000000ff0b00720c */ /* 0x000fda0003f05300 */
[----:B-12---:R-:W-:Y:S05]  /*62f0*/  @!P0 BRA `(.L_x_161) ;  /* 0x0000000000288947 */ /* 0x006fea0003800000 */
[----:B------:R-:W0:Y:S02]  /*6300*/  LDC R3, c[0x0][0x634] ;  /* 0x00018d00ff037b82 */ /* 0x000e240000000800 */
[----:B0-----:R-:W-:-:S05]  /*6310*/  IADD3 R3, P0, R16, R3, RZ ;  /* 0x0000000310037210 */ /* 0x001fca0007f1e0ff */
[----:B------:R-:W-:-:S04]  /*6320*/  IMAD.X R13, RZ, RZ, R17, P0 ;  /* 0x000000ffff0d7224 */ /* 0x000fc800000e0611 */
[----:B------:R-:W-:-:S04]  /*6330*/  IMAD.WIDE.U32 R4, R13, R10, RZ ;  /* 0x0000000a0d047225 */ /* 0x000fc800078e00ff */
[----:B---34-:R-:W-:-:S04]  /*6340*/  IMAD.WIDE.U32 R6, P0, R3, R11, R4 ;  /* 0x0000000b03067225 */ /* 0x018fc80007800004 */
[----:B------:R-:W-:-:S04]  /*6350*/  IMAD.WIDE.U32 R4, R3, R10, RZ ;  /* 0x0000000a03047225 */ /* 0x000fc800078e00ff */
[----:B------:R-:W-:Y:S01]  /*6360*/  IMAD.X R9, RZ, RZ, RZ, P0 ;  /* 0x000000ffff097224 */ /* 0x000fe200000e06ff */
[----:B------:R-:W-:Y:S01]  /*6370*/  IADD3 RZ, P0, R5, R6, RZ ;  /* 0x0000000605ff7210 */ /* 0x000fe20007f1e0ff */
[----:B------:R-:W-:-:S04]  /*6380*/  IMAD.MOV.U32 R8, RZ, RZ, R7 ;  /* 0x000000ffff087224 */ /* 0x000fc800078e0007 */
[----:B------:R-:W-:-:S08]  /*6390*/  IMAD.WIDE.U32.X R8, R13, R11, R8, P0 ;  /* 0x0000000b0d087225 */ /* 0x000fd000000e0408 */
.L_x_161:
[-CC-:B------:R-:W-:Y:S01]  /*63a0*/  SHF.R.U64 R19, R8, R0.reuse, R9.reuse ;  /* 0x0000000008137219 */ /* 0x180fe20000001209 */
[----:B------:R-:W0:Y:S01]  /*63b0*/  LDC.64 R24, c[0x0][0x640] ;  /* 0x00019000ff187b82 */ /* 0x000e220000000a00 */
[----:B------:R-:W-:Y:S01]  /*63c0*/  SHF.R.U32.HI R0, RZ, R0, R9 ;  /* 0x00000000ff007219 */ /* 0x000fe20000011609 */
[----:B------:R-:W-:Y:S01]  /*63d0*/  ULDC UR4, c[0x0][0x150] ;  /* 0x0000540000047ab9 */ /* 0x000fe20000000800 */
[----:B------:R-:W-:Y:S02]  /*63e0*/  IADD3 R3, P0, RZ, -R19, RZ ;  /* 0x80000013ff037210 */ /* 0x000fe40007f1e0ff */
[----:B---34-:R-:W-:-:S03]  /*63f0*/  I2FP.F32.U32 R7, R12 ;  /* 0x0000000c00077245 */ /* 0x018fc60000201000 */
[----:B------:R-:W1:Y:S01]  /*6400*/  LDC R6, c[0x0][0x618] ;  /* 0x00018600ff067b82 */ /* 0x000e620000000800 */
[----:B------:R-:W-:Y:S02]  /*6410*/  IMAD.X R5, RZ, RZ, ~R0, P0 ;  /* 0x000000ffff057224 */ /* 0x000fe400000e0e00 */
[----:B------:R-:W-:Y:S01]  /*6420*/  FMUL R7, R7, UR4 ;  /* 0x0000000407077c20 */ /* 0x000fe20008400000 */
[----:B------:R-:W-:Y:S01]  /*6430*/  ULDC UR4, c[0x0][0x154] ;  /* 0x0000550000047ab9 */ /* 0x000fe20000000800 */
[-C--:B------:R-:W-:Y:S02]  /*6440*/  IMAD R0, R5, R14.reuse, RZ ;  /* 0x0000000e05007224 */ /* 0x080fe400078e02ff */
[C---:B------:R-:W-:Y:S01]  /*6450*/  IMAD.WIDE.U32 R4, R3.reuse, R14, R16 ;  /* 0x0000000e03047225 */ /* 0x040fe200078e0010 */
[----:B------:R-:W2:Y:S01]  /*6460*/  LDC R8, c[0x0][0x608] ;  /* 0x00018200ff087b82 */ /* 0x000ea20000000800 */
[----:B------:R-:W3:Y:S02]  /*6470*/  F2I.U32.TRUNC.NTZ R7, R7 ;  /* 0x0000000700077305 */ /* 0x000ee4000020f000 */
[----:B------:R-:W-:Y:S01]  /*6480*/  IMAD R3, R3, R15, R0 ;  /* 0x0000000f03037224 */ /* 0x000fe200078e0200 */
[----:B------:R-:W-:-:S03]  /*6490*/  I2FP.F32.U32 R0, R18 ;  /* 0x0000001200007245 */ /* 0x000fc60000201000 */
[----:B------:R-:W-:Y:S01]  /*64a0*/  IMAD.IADD R3, R5, 0x1, R3 ;  /* 0x0000000105037824 */ /* 0x000fe200078e0203 */
[----:B------:R-:W4:Y:S01]  /*64b0*/  LDC R11, c[0x0][0x658] ;  /* 0x00019600ff0b7b82 */ /* 0x000f220000000800 */
[----:B0-----:R-:W-:-:S04]  /*64c0*/  ISETP.NE.U32.AND P0, PT, R24, RZ, PT ;  /* 0x000000ff1800720c */ /* 0x001fc80003f05070 */
[----:B------:R-:W-:-:S03]  /*64d0*/  ISETP.NE.AND.EX P0, PT, R25, RZ, PT, P0 ;  /* 0x000000ff1900720c */ /* 0x000fc60003f05300 */
[----:B------:R-:W0:Y:S01]  /*64e0*/  LDC R9, c[0x0][0x144] ;  /* 0x00005100ff097b82 */ /* 0x000e220000000800 */
[-C--:B-1----:R-:W-:Y:S01]  /*64f0*/  SHF.R.U64 R10, R4, R6.reuse, R3 ;  /* 0x00000006040a7219 */ /* 0x082fe20000001203 */
[----:B---3--:R-:W-:Y:S01]  /*6500*/  IMAD.MOV R7, RZ, RZ, -R7 ;  /* 0x000000ffff077224 */ /* 0x008fe200078e0a07 */
[----:B------:R-:W-:Y:S01]  /*6510*/  SHF.R.U32.HI R3, RZ, R6, R3 ;  /* 0x00000006ff037219 */ /* 0x000fe20000011603 */
[----:B------:R-:W-:-:S04]  /*6520*/  FMUL R6, R0, UR4 ;  /* 0x0000000400067c20 */ /* 0x000fc80008400000 */
[----:B------:R-:W1:Y:S01]  /*6530*/  LDC R21, c[0x0][0x148] ;  /* 0x00005200ff157b82 */ /* 0x000e620000000800 */
[----:B------:R3:W0:Y:S01]  /*6540*/  F2I.U32.TRUNC.NTZ R14, R6 ;  /* 0x00000006000e7305 */ /* 0x000622000020f000 */
[-CC-:B--2---:R-:W-:Y:S02]  /*6550*/  SHF.R.U64 R13, R10, R8.reuse, R3.reuse ;  /* 0x000000080a0d7219 */ /* 0x184fe40000001203 */
[----:B------:R-:W-:-:S04]  /*6560*/  SHF.R.U32.HI R0, RZ, R8, R3 ;  /* 0x00000008ff007219 */ /* 0x000fc80000011603 */
[----:B------:R-:W2:Y:S01]  /*6570*/  LDC R20, c[0x0][0x648] ;  /* 0x00019200ff147b82 */ /* 0x000ea20000000800 */
[-CC-:B----4-:R-:W-:Y:S02]  /*6580*/  SHF.R.U64 R15, R13, R11.reuse, R0.reuse ;  /* 0x0000000b0d0f7219 */ /* 0x190fe40000001200 */
[----:B------:R-:W-:-:S03]  /*6590*/  SHF.R.U32.HI R5, RZ, R11, R0 ;  /* 0x0000000bff057219 */ /* 0x000fc60000011600 */
[----:B------:R-:W-:Y:S02]  /*65a0*/  IMAD.MOV.U32 R4, RZ, RZ, R15 ;  /* 0x000000ffff047224 */ /* 0x000fe400078e000f */
[----:B------:R-:W4:Y:S01]  /*65b0*/  LDC R26, c[0x0][0x638] ;  /* 0x00018e00ff1a7b82 */ /* 0x000f220000000800 */
[----:B0-----:R-:W-:-:S07]  /*65c0*/  IMAD R22, R9, R7, R12 ;  /* 0x0000000709167224 */ /* 0x001fce00078e020c */
[----:B------:R-:W0:Y:S08]  /*65d0*/  LDC R27, c[0x0][0x610] ;  /* 0x00018400ff1b7b82 */ /* 0x000e300000000800 */
[----:B------:R-:W0:Y:S01]  /*65e0*/  LDC R28, c[0x0][0x600] ;  /* 0x00018000ff1c7b82 */ /* 0x000e220000000800 */
[----:B-123--:R-:W-:Y:S05]  /*65f0*/  @!P0 BRA `(.L_x_162) ;  /* 0x0000000000288947 */ /* 0x00efea0003800000 */
[----:B------:R-:W1:Y:S02]  /*6600*/  LDC R0, c[0x0][0x64c] ;  /* 0x00019300ff007b82 */ /* 0x000e640000000800 */
[----:B-1----:R-:W-:-:S05]  /*6610*/  IADD3 R3, P0, R15, R0, RZ ;  /* 0x000000000f037210 */ /* 0x002fca0007f1e0ff */
        /* <DEDUP_REMOVED lines=8> */
.L_x_162:
[----:B------:R-:W-:Y:S01]  /*66a0*/  ISETP.NE.AND P0, PT, R2, 0x1, PT ;  /* 0x000000010200780c */ /* 0x000fe20003f05270 */
[----:B------:R-:W-:Y:S01]  /*66b0*/  IMAD.MOV R14, RZ, RZ, -R14 ;  /* 0x000000ffff0e7224 */ /* 0x000fe200078e0a0e */
[----:B------:R-:W-:Y:S02]  /*66c0*/  SHF.R.U64 R0, R4, R20, R5 ;  /* 0x0000001404007219 */ /* 0x000fe40000001205 */
[----:B------:R-:W-:Y:S02]  /*66d0*/  LOP3.LUT R3, R13, R100, RZ, 0xc0, !PT ;  /* 0x000000640d037212 */ /* 0x000fe400078ec0ff */
[----:B------:R-:W-:Y:S01]  /*66e0*/  LOP3.LUT R5, R10, R99, RZ, 0xc0, !PT ;  /* 0x000000630a057212 */ /* 0x000fe200078ec0ff */
[----:B------:R-:W-:Y:S02]  /*66f0*/  IMAD.MOV R4, RZ, RZ, -R0 ;  /* 0x000000ffff047224 */ /* 0x000fe400078e0a00 */
[----:B------:R-:W-:Y:S02]  /*6700*/  IMAD R3, R96, R0, R3 ;  /* 0x0000000060037224 */ /* 0x000fe400078e0203 */
[----:B----4-:R-:W-:-:S02]  /*6710*/  IMAD R0, R4, R26, R15 ;  /* 0x0000001a04007224 */ /* 0x010fc400078e020f */
[----:B------:R-:W-:Y:S02]  /*6720*/  @P0 IMAD R22, R21, R14, R18 ;  /* 0x0000000e15160224 */ /* 0x000fe400078e0212 */
[----:B------:R-:W-:Y:S02]  /*6730*/  IMAD.MOV.U32 R4, RZ, RZ, 0x1 ;  /* 0x00000001ff047424 */ /* 0x000fe400078e00ff */
[----:B0-----:R-:W-:Y:S02]  /*6740*/  IMAD R22, R3, R27, R22 ;  /* 0x0000001b03167224 */ /* 0x001fe400078e0216 */
[----:B------:R-:W-:Y:S01]  /*6750*/  IMAD R3, R0, R28, R5 ;  /* 0x0000001c00037224 */ /* 0x000fe200078e0205 */
[----:B------:R-:W-:-:S04]  /*6760*/  PRMT R0, R4, 0x7610, R0 ;  /* 0x0000761004007816 */ /* 0x000fc80000000000 */
[----:B------:R-:W-:Y:S02]  /*6770*/  SEL R18, R3, R22, !P0 ;  /* 0x0000001603127207 */ /* 0x000fe40004000000 */
[----:B------:R-:W-:-:S07]  /*6780*/  SEL R22, R22, R3, !P0 ;  /* 0x0000000316167207 */ /* 0x000fce0004000000 */
.L_x_160:
[----:B------:R-:W-:Y:S01]  /*6790*/  LOP3.LUT P0, RZ, R0, 0xff, RZ, 0xc0, !PT ;  /* 0x000000ff00ff7812 */ /* 0x000fe2000780c0ff */
[----:B------:R-:W-:Y:S01]  /*67a0*/  UIMAD.WIDE.U32 UR4, UR38, 0x38e38e39, URZ ;  /* 0x38e38e39260478a5 */ /* 0x000fe2000f8e003f */
[----:B------:R-:W-:-:S03]  /*67b0*/  LOP3.LUT R103, R103, 0x1, RZ, 0x3c, !PT ;  /* 0x0000000167677812 */ /* 0x000fc600078e3cff */
[----:B------:R-:W-:-:S04]  /*67c0*/  USHF.R.U32.HI UR4, URZ, 0x1, UR5 ;  /* 0x000000013f047899 */ /* 0x000fc80008011605 */
[----:B------:R-:W-:-:S04]  /*67d0*/  UIMAD UR38, UR4, -0x9, UR38 ;  /* 0xfffffff7042678a4 */ /* 0x000fc8000f8e0226 */
[----:B------:R-:W-:Y:S08]  /*67e0*/  @P0 BRA `(.L_x_163) ;  /* 0xffffffac00800947 */ /* 0x000ff0000383ffff */
[----:B------:R-:W-:Y:S05]  /*67f0*/  EXIT ;  /* 0x000000000000794d */ /* 0x000fea0003800000 */
.L_x_14:
[----:B------:R-:W-:-:S08]  /*6800*/  ISETP.NE.AND P0, PT, R14, RZ, PT ;  /* 0x000000ff0e00720c */ /* 0x000fd00003f05270 */
[----:B0-----:R-:W0:-:S00]  /*6810*/  USETMAXREG.DEALLOC.CTAPOOL 0x28 ;  /* 0x00000028000079c8 */ /* 0x001e0000080e0500 */
[----:B------:R-:W-:Y:S05]  /*6820*/  @P0 EXIT ;  /* 0x000000000000094d */ /* 0x000fea0003800000 */
[----:B0-----:R-:W-:Y:S01]  /*6830*/  LOP3.LUT P0, RZ, R3, 0xff, RZ, 0xc0, !PT ;  /* 0x000000ff03ff7812 */ /* 0x001fe2000780c0ff */
[----:B------:R-:W-:Y:S02]  /*6840*/  IMAD.MOV.U32 R3, RZ, RZ, 0x1 ;  /* 0x00000001ff037424 */ /* 0x000fe400078e00ff */
[----:B------:R-:W-:-:S10]  /*6850*/  IMAD.MOV.U32 R8, RZ, RZ, RZ ;  /* 0x000000ffff087224 */ /* 0x000fd400078e00ff */
[----:B------:R-:W-:Y:S05]  /*6860*/  @!P0 BRA `(.L_x_164) ;  /* 0x0000000c002c8947 */ /* 0x000fea0003800000 */
[----:B------:R-:W-:Y:S01]  /*6870*/  LOP3.LUT P0, RZ, R4, 0x1f, RZ, 0xc0, !PT ;  /* 0x0000001f04ff7812 */ /* 0x000fe2000780c0ff */
[----:B------:R-:W-:Y:S01]  /*6880*/  ULDC UR5, c[0x0][0x658] ;  /* 0x0001960000057ab9 */ /* 0x000fe20000000800 */
[----:B------:R-:W-:Y:S01]  /*6890*/  UMOV UR6, 0xffffffff ;  /* 0xffffffff00067882 */ /* 0x000fe20000000000 */
[----:B------:R-:W-:Y:S01]  /*68a0*/  BSSY B0, `(.L_x_164) ;  /* 0x00000c7000007945 */ /* 0x000fe20003800000 */
[----:B------:R-:W-:Y:S01]  /*68b0*/  USHF.L.U32 UR6, UR6, UR5, URZ ;  /* 0x0000000506067299 */ /* 0x000fe2000800063f */
[C---:B------:R-:W-:Y:S01]  /*68c0*/  ISETP.NE.AND P2, PT, R5.reuse, RZ, PT ;  /* 0x000000ff0500720c */ /* 0x040fe20003f45270 */
[----:B------:R-:W-:Y:S01]  /*68d0*/  IMAD.MOV.U32 R10, RZ, RZ, 0x1 ;  /* 0x00000001ff0a7424 */ /* 0x000fe200078e00ff */
[----:B------:R-:W-:Y:S01]  /*68e0*/  ISETP.NE.OR P0, PT, R5, RZ, !P0 ;  /* 0x000000ff0500720c */ /* 0x000fe20004705670 */
[----:B------:R-:W-:Y:S01]  /*68f0*/  IMAD.MOV.U32 R3, RZ, RZ, 0x1 ;  /* 0x00000001ff037424 */ /* 0x000fe200078e00ff */
[----:B------:R-:W-:Y:S01]  /*6900*/  LOP3.LUT R9, R23, 0x2, RZ, 0xfc, !PT ;  /* 0x0000000217097812 */ /* 0x000fe200078efcff */
[----:B------:R-:W-:Y:S01]  /*6910*/  IMAD.MOV.U32 R8, RZ, RZ, RZ ;  /* 0x000000ffff087224 */ /* 0x000fe200078e00ff */
[----:B------:R-:W-:Y:S01]  /*6920*/  ULDC UR4, c[0x0][0x600] ;  /* 0x0001800000047ab9 */ /* 0x000fe20000000800 */
[----:B------:R-:W-:Y:S01]  /*6930*/  UMOV UR7, 0x1 ;  /* 0x0000000100077882 */ /* 0x000fe20000000000 */
[----:B------:R-:W-:-:S02]  /*6940*/  UIADD3 UR21, UR40, 0x1, URZ ;  /* 0x0000000128157890 */ /* 0x000fc4000fffe03f */
[----:B------:R-:W-:Y:S02]  /*6950*/  UIADD3 UR13, UR4, -0x1, URZ ;  /* 0xffffffff040d7890 */ /* 0x000fe4000fffe03f */
[----:B------:R-:W-:Y:S02]  /*6960*/  USHF.L.U32 UR15, UR7, UR5, URZ ;  /* 0x00000005070f7299 */ /* 0x000fe4000800063f */
[----:B------:R-:W-:Y:S01]  /*6970*/  ULOP3.LUT UR14, URZ, UR6, URZ, 0x33, !UPT ;  /* 0x000000063f0e7292 */ /* 0x000fe2000f8e333f */
[----:B------:R-:W-:-:S11]  /*6980*/  ULDC.64 UR22, c[0x0][0x198] ;  /* 0x0000660000167ab9 */ /* 0x000fd60000000a00 */
.L_x_176:
[----:B------:R-:W-:-:S03]  /*6990*/  UMOV UR4, 0xffffffff ;  /* 0xffffffff00047882 */ /* 0x000fc60000000000 */
[----:B------:R-:W-:Y:S05]  /*69a0*/  BRA.DIV UR4, `(.L_x_165) ;  /* 0x0000001204ac7947 */ /* 0x000fea000b800000 */
[----:B------:R-:W-:-:S13]  /*69b0*/  ELECT P6, URZ, PT ;  /* 0x00000000003f782f */ /* 0x000fda00038c0000 */
.L_x_194:
[----:B------:R-:W-:Y:S04]  /*69c0*/  BSSY B1, `(.L_x_166) ;  /* 0x0000040000017945 */ /* 0x000fe80003800000 */
[----:B------:R-:W-:Y:S05]  /*69d0*/  @!P6 BRA `(.L_x_167) ;  /* 0x0000000000f8e947 */ /* 0x000fea0003800000 */
[----:B------:R-:W0:Y:S02]  /*69e0*/  LDC R4, c[0x0][0x28c] ;  /* 0x0000a300ff047b82 */ /* 0x000e240000000800 */
[----:B0-----:R-:W-:-:S13]  /*69f0*/  ISETP.GE.AND P1, PT, R4, 0x1, PT ;  /* 0x000000010400780c */ /* 0x001fda0003f26270 */
[----:B------:R-:W-:Y:S05]  /*6a00*/  @!P1 BRA `(.L_x_167) ;  /* 0x0000000000ec9947 */ /* 0x000fea0003800000 */
[----:B------:R-:W-:Y:S02]  /*6a10*/  IMAD.SHL.U32 R18, R18, 0x80, RZ ;  /* 0x0000008012127824 */ /* 0x000fe400078e00ff */
[----:B------:R-:W-:Y:S02]  /*6a20*/  IMAD.SHL.U32 R22, R22, 0x40, RZ ;  /* 0x0000004016167824 */ /* 0x000fe400078e00ff */
[----:B------:R-:W-:Y:S02]  /*6a30*/  IMAD.MOV.U32 R13, RZ, RZ, RZ ;  /* 0x000000ffff0d7224 */ /* 0x000fe400078e00ff */
[----:B------:R-:W-:Y:S02]  /*6a40*/  IMAD.U32 R14, RZ, RZ, UR21 ;  /* 0x00000015ff0e7e24 */ /* 0x000fe4000f8e00ff */
[----:B------:R-:W-:Y:S02]  /*6a50*/  IMAD.MOV.U32 R4, RZ, RZ, R3 ;  /* 0x000000ffff047224 */ /* 0x000fe400078e0003 */
[----:B------:R-:W-:-:S02]  /*6a60*/  IMAD.MOV.U32 R5, RZ, RZ, R8 ;  /* 0x000000ffff057224 */ /* 0x000fc400078e0008 */
[----:B------:R-:W-:-:S07]  /*6a70*/  VIADD R15, R18, 0x40 ;  /* 0x00000040120f7836 */ /* 0x000fce0000000000 */
.L_x_171:
[----:B------:R-:W0:Y:S01]  /*6a80*/  S2R R7, SR_CgaCtaId ;  /* 0x0000000000077919 */ /* 0x000e220000008800 */
[----:B------:R-:W-:-:S04]  /*6a90*/  MOV R6, 0x400 ;  /* 0x0000040000067802 */ /* 0x000fc80000000f00 */
[----:B0-----:R-:W-:Y:S02]  /*6aa0*/  LEA R12, R7, R6, 0x18 ;  /* 0x00000006070c7211 */ /* 0x001fe400078ec0ff */
[----:B------:R-:W-:Y:S01]  /*6ab0*/  SHF.L.U32 R6, R4, 0x1f, RZ ;  /* 0x0000001f04067819 */ /* 0x000fe200000006ff */
[----:B------:R-:W0:Y:S02]  /*6ac0*/  @!P2 LDC R7, c[0x0][0x500] ;  /* 0x00014000ff07ab82 */ /* 0x000e240000000800 */
[----:B------:R-:W-:-:S04]  /*6ad0*/  IMAD R11, R5, 0x8, R12 ;  /* 0x00000008050b7824 */ /* 0x000fc800078e020c */
[----:B------:R-:W1:Y:S02]  /*6ae0*/  SYNCS.PHASECHK.TRANS64.TRYWAIT P1, [R11+URZ+0x48], R6 ;  /* 0x000048060b0075a7 */ /* 0x000e64000802017f */
[----:B-1----:R-:W-:Y:S05]  /*6af0*/  @!P1 BRA `(.L_x_168) ;  /* 0x0000001000789947 */ /* 0x002fea0003800000 */
.L_x_195:
[----:B-1----:R-:W-:Y:S01]  /*6b00*/  PRMT R6, R9, 0x9910, RZ ;  /* 0x0000991009067816 */ /* 0x002fe200000000ff */
[----:B0-----:R0:W-:Y:S03]  /*6b10*/  @!P2 SYNCS.ARRIVE.TRANS64 RZ, [R11+URZ], R7 ;  /* 0x000000070bffa9a7 */ /* 0x0011e6000800003f */
[----:B------:R-:W-:-:S13]  /*6b20*/  ISETP.NE.AND P1, PT, R6, 0x2, PT ;  /* 0x000000020600780c */ /* 0x000fda0003f25270 */
[----:B0-----:R-:W-:Y:S05]  /*6b30*/  @P1 BRA `(.L_x_169) ;  /* 0x0000000000041947 */ /* 0x001fea0003800000 */
[----:B------:R-:W-:Y:S01]  /*6b40*/  BPT.TRAP 0x1 ;  /* 0x000000040000795c */ /* 0x000fe20000300000 */
.L_x_169:
[----:B------:R-:W-:Y:S05]  /*6b50*/  @P0 BRA `(.L_x_170) ;  /* 0x0000000000040947 */ /* 0x000fea0003800000 */
[----:B------:R-:W-:Y:S01]  /*6b60*/  BPT.TRAP 0x1 ;  /* 0x000000040000795c */ /* 0x000fe20000300000 */
.L_x_170:
[--C-:B------:R-:W-:Y:S01]  /*6b70*/  IMAD R6, R5, 0x2000, R12.reuse ;  /* 0x0000200005067824 */ /* 0x100fe200078e020c */
[----:B------:R-:W-:Y:S01]  /*6b80*/  R2UR UR27, R13 ;  /* 0x000000000d1b72ca */ /* 0x000fe200000e0000 */
[----:B------:R-:W-:Y:S01]  /*6b90*/  IMAD R12, R5, 0x4000, R12 ;  /* 0x00004000050c7824 */ /* 0x000fe200078e020c */
[----:B------:R-:W-:Y:S01]  /*6ba0*/  R2UR UR9, R11 ;  /* 0x000000000b0972ca */ /* 0x000fe200000e0000 */
[----:B------:R-:W-:Y:S01]  /*6bb0*/  VIADD R14, R14, 0xffffffff ;  /* 0xffffffff0e0e7836 */ /* 0x000fe20000000000 */
[----:B------:R-:W-:Y:S01]  /*6bc0*/  R2UR UR8, R6 ;  /* 0x00000000060872ca */ /* 0x000fe200000e0000 */
[----:B------:R-:W-:Y:S01]  /*6bd0*/  UIADD3 UR4, UP0, UR22, 0xf0, URZ ;  /* 0x000000f016047890 */ /* 0x000fe2000ff1e03f */
[----:B------:R-:W-:Y:S01]  /*6be0*/  R2UR UR16, R12 ;  /* 0x000000000c1072ca */ /* 0x000fe200000e0000 */
[----:B------:R-:W-:Y:S01]  /*6bf0*/  UIADD3 UR30, UP1, UR22, 0x1f0, URZ ;  /* 0x000001f0161e7890 */ /* 0x000fe2000ff3e03f */
[----:B------:R-:W-:Y:S01]  /*6c00*/  R2UR UR12, R19 ;  /* 0x00000000130c72ca */ /* 0x000fe200000e0000 */
[----:B------:R-:W-:Y:S01]  /*6c10*/  UIADD3.X UR5, URZ, UR23, URZ, UP0, !UPT ;  /* 0x000000173f057290 */ /* 0x000fe200087fe43f */
[----:B------:R-:W-:Y:S01]  /*6c20*/  R2UR UR11, R22 ;  /* 0x00000000160b72ca */ /* 0x000fe200000e0000 */
[----:B------:R-:W-:Y:S01]  /*6c30*/  UIADD3.X UR31, URZ, UR23, URZ, UP1, !UPT ;  /* 0x000000173f1f7290 */ /* 0x000fe20008ffe43f */
[----:B------:R-:W-:Y:S01]  /*6c40*/  R2UR UR26, R18 ;  /* 0x00000000121a72ca */ /* 0x000fe200000e0000 */
[----:B------:R-:W-:Y:S01]  /*6c50*/  VIADD R5, R5, 0x1 ;  /* 0x0000000105057836 */ /* 0x000fe20000000000 */
[----:B------:R-:W-:Y:S01]  /*6c60*/  R2UR UR18, R15 ;  /* 0x000000000f1272ca */ /* 0x000fe200000e0000 */
[----:B------:R-:W-:Y:S01]  /*6c70*/  UMOV UR6, 0x0 ;  /* 0x0000000000067882 */ /* 0x000fe20000000000 */
[----:B------:R-:W-:Y:S01]  /*6c80*/  ISETP.GT.AND P3, PT, R14, 0x1, PT ;  /* 0x000000010e00780c */ /* 0x000fe20003f64270 */
[----:B------:R-:W-:Y:S01]  /*6c90*/  UIADD3 UR8, UR8, 0x180, URZ ;  /* 0x0000018008087890 */ /* 0x000fe2000fffe03f */
[----:B------:R-:W-:Y:S01]  /*6ca0*/  ISETP.NE.AND P1, PT, R5, 0x9, PT ;  /* 0x000000090500780c */ /* 0x000fe20003f25270 */
[----:B------:R-:W-:Y:S01]  /*6cb0*/  UIADD3 UR24, UR16, 0x12180, URZ ;  /* 0x0001218010187890 */ /* 0x000fe2000fffe03f */
[----:B------:R-:W-:Y:S01]  /*6cc0*/  VIADD R13, R13, 0x40 ;  /* 0x000000400d0d7836 */ /* 0x000fe20000000000 */
[----:B------:R-:W-:Y:S01]  /*6cd0*/  UIADD3 UR16, UR16, 0x14180, URZ ;  /* 0x0001418010107890 */ /* 0x000fe2000fffe03f */
[----:B------:R-:W-:Y:S01]  /*6ce0*/  SEL R7, RZ, 0x1, P1 ;  /* 0x00000001ff077807 */ /* 0x000fe20000800000 */
[----:B------:R-:W-:Y:S01]  /*6cf0*/  UMOV UR7, 0x10000000 ;  /* 0x1000000000077882 */ /* 0x000fe20000000000 */
[----:B------:R-:W-:Y:S01]  /*6d00*/  UMOV UR10, UR27 ;  /* 0x0000001b000a7c82 */ /* 0x000fe20008000000 */
[----:B------:R-:W-:Y:S01]  /*6d10*/  UMOV UR25, UR9 ;  /* 0x0000000900197c82 */ /* 0x000fe20008000000 */
[----:B------:R-:W-:Y:S01]  /*6d20*/  UMOV UR28, UR12 ;  /* 0x0000000c001c7c82 */ /* 0x000fe20008000000 */
[----:B------:R-:W-:Y:S01]  /*6d30*/  UMOV UR17, UR9 ;  /* 0x0000000900117c82 */ /* 0x000fe20008000000 */
[----:B------:R-:W-:Y:S01]  /*6d40*/  UMOV UR19, UR27 ;  /* 0x0000001b00137c82 */ /* 0x000fe20008000000 */
[----:B------:R0:W-:Y:S01]  /*6d50*/  UTMALDG.3D [UR8], [UR4], desc[UR6] ;  /* 0x00000608040075b4 */ /* 0x0001e20008011000 */
[----:B------:R-:W-:Y:S01]  /*6d60*/  UMOV UR20, UR12 ;  /* 0x0000000c00147c82 */ /* 0x000fe20008000000 */
[----:B------:R-:W-:-:S02]  /*6d70*/  LOP3.LUT R4, R4, R7, RZ, 0x3c, !PT ;  /* 0x0000000704047212 */ /* 0x000fc400078e3cff */
[----:B------:R-:W-:Y:S01]  /*6d80*/  SEL R5, R5, RZ, P1 ;  /* 0x000000ff05057207 */ /* 0x000fe20000800000 */
[----:B------:R0:W-:Y:S01]  /*6d90*/  UTMALDG.3D [UR24], [UR30], desc[UR6] ;  /* 0x000006181e0075b4 */ /* 0x0001e20008011000 */
[----:B------:R0:W-:Y:S02]  /*6da0*/  UTMALDG.3D [UR16], [UR30], desc[UR6] ;  /* 0x000006101e0075b4 */ /* 0x0001e40008011000 */
[----:B0-----:R-:W-:Y:S05]  /*6db0*/  @P3 BRA `(.L_x_171) ;  /* 0xfffffffc00303947 */ /* 0x001fea000383ffff */
.L_x_167:
[----:B------:R-:W-:Y:S05]  /*6dc0*/  BSYNC B1 ;  /* 0x0000000000017941 */ /* 0x000fea0003800000 */
.L_x_166:
[----:B------:R-:W2:Y:S01]  /*6dd0*/  LDL.64 R20, [R1] ;  /* 0x0000000001147983 */ /* 0x000ea20000100a00 */
[----:B------:R-:W-:Y:S01]  /*6de0*/  LOP3.LUT P4, RZ, R10, 0xff, RZ, 0xc0, !PT ;  /* 0x000000ff0aff7812 */ /* 0x000fe2000788c0ff */
[----:B------:R-:W-:Y:S01]  /*6df0*/  VIADD R7, R8, UR40 ;  /* 0x0000002808077c36 */ /* 0x000fe20008000000 */
[----:B------:R-:W-:Y:S01]  /*6e00*/  ULDC.64 UR4, c[0x0][0x650] ;  /* 0x0001940000047ab9 */ /* 0x000fe20000000a00 */
[----:B------:R-:W-:Y:S01]  /*6e10*/  IMAD.U32 R8, RZ, RZ, UR40 ;  /* 0x00000028ff087e24 */ /* 0x000fe2000f8e00ff */
[----:B------:R-:W-:Y:S01]  /*6e20*/  UISETP.GE.U32.AND UP0, UPT, UR40, 0x9, UPT ;  /* 0x000000092800788c */ /* 0x000fe2000bf06070 */
[----:B------:R-:W-:Y:S01]  /*6e30*/  BSSY B1, `(.L_x_172) ;  /* 0x000006b000017945 */ /* 0x000fe20003800000 */
[----:B------:R-:W-:Y:S01]  /*6e40*/  ISETP.GT.U32.AND P1, PT, R7, 0x8, PT ;  /* 0x000000080700780c */ /* 0x000fe20003f24070 */
[----:B------:R-:W-:Y:S01]  /*6e50*/  IMAD.MOV.U32 R22, RZ, RZ, -0x1 ;  /* 0xffffffffff167424 */ /* 0x000fe200078e00ff */
[----:B------:R-:W-:Y:S01]  /*6e60*/  PRMT R10, RZ, 0x7610, R10 ;  /* 0x00007610ff0a7816 */ /* 0x000fe2000000000a */
[----:B------:R-:W-:Y:S01]  /*6e70*/  IMAD.MOV.U32 R18, RZ, RZ, -0x1 ;  /* 0xffffffffff127424 */ /* 0x000fe200078e00ff */
[----:B------:R-:W-:Y:S01]  /*6e80*/  ISETP.LT.U32.AND P1, PT, R8, 0x9, P1 ;  /* 0x000000090800780c */ /* 0x000fe20000f21070 */
[----:B------:R-:W-:Y:S01]  /*6e90*/  IMAD.MOV.U32 R19, RZ, RZ, -0x1 ;  /* 0xffffffffff137424 */ /* 0x000fe200078e00ff */
[----:B------:R-:W-:Y:S01]  /*6ea0*/  PLOP3.LUT P3, PT, PT, PT, UP0, 0x80, 0x0 ;  /* 0x000000000000781c */ /* 0x000fe20003f6f008 */
[----:B------:R-:W0:Y:S01]  /*6eb0*/  @P4 S2R R5, SR_CgaCtaId ;  /* 0x0000000000054919 */ /* 0x000e220000008800 */
[----:B------:R-:W-:-:S04]  /*6ec0*/  @P4 MOV R4, 0x400 ;  /* 0x0000040000044802 */ /* 0x000fc80000000f00 */
[----:B0-----:R-:W-:Y:S01]  /*6ed0*/  @P4 LEA R6, R5, R4, 0x18 ;  /* 0x0000000405064211 */ /* 0x001fe200078ec0ff */
[----:B------:R-:W-:Y:S01]  /*6ee0*/  IMAD.WIDE.U32 R4, R7, 0x38e38e39, RZ ;  /* 0x38e38e3907047825 */ /* 0x000fe200078e00ff */
[----:B------:R-:W-:Y:S02]  /*6ef0*/  SEL R4, RZ, 0x1, !P1 ;  /* 0x00000001ff047807 */ /* 0x000fe40004800000 */
[----:B------:R0:W-:Y:S02]  /*6f00*/  @P4 SYNCS.ARRIVE.TRANS64.A1T0 RZ, [R6+URZ+0xc8], RZ ;  /* 0x0000c8ff06ff49a7 */ /* 0x0001e4000810003f */
[----:B------:R-:W-:Y:S02]  /*6f10*/  LOP3.LUT R3, R3, R4, RZ, 0x3c, !PT ;  /* 0x0000000403037212 */ /* 0x000fe400078e3cff */
[----:B------:R-:W-:Y:S02]  /*6f20*/  PRMT R4, RZ, 0x7610, R4 ;  /* 0x00007610ff047816 */ /* 0x000fe40000000004 */
[----:B0-----:R-:W-:-:S04]  /*6f30*/  SHF.R.U32.HI R6, RZ, 0x1, R5 ;  /* 0x00000001ff067819 */ /* 0x001fc80000011605 */
[----:B------:R-:W-:Y:S01]  /*6f40*/  @P3 LOP3.LUT R3, R3, 0x1, R6, 0x78, !PT ;  /* 0x0000000103033812 */ /* 0x000fe200078e7806 */
[----:B------:R-:W-:Y:S01]  /*6f50*/  IMAD R8, R6, -0x9, R7 ;  /* 0xfffffff706087824 */ /* 0x000fe200078e0207 */
[----:B--2---:R-:W-:-:S04]  /*6f60*/  IADD3 R16, P4, R16, R20, RZ ;  /* 0x0000001410107210 */ /* 0x004fc80007f9e0ff */
[----:B------:R-:W-:Y:S01]  /*6f70*/  ISETP.GE.U32.AND P1, PT, R16, UR4, PT ;  /* 0x0000000410007c0c */ /* 0x000fe2000bf26070 */
[----:B------:R-:W-:-:S05]  /*6f80*/  IMAD.X R17, R17, 0x1, R0, P4 ;  /* 0x0000000111117824 */ /* 0x000fca00020e0600 */
[----:B------:R-:W-:-:S13]  /*6f90*/  ISETP.GE.U32.AND.EX P1, PT, R17, UR5, PT, P1 ;  /* 0x0000000511007c0c */ /* 0x000fda000bf26110 */
[----:B------:R-:W-:Y:S05]  /*6fa0*/  @P1 BRA `(.L_x_173) ;  /* 0x00000004004c1947 */ /* 0x000fea0003800000 */
[----:B------:R-:W0:Y:S01]  /*6fb0*/  S2R R12, SR_CTAID.X ;  /* 0x00000000000c7919 */ /* 0x000e220000002500 */
[----:B------:R-:W-:Y:S01]  /*6fc0*/  ULDC.64 UR4, c[0x0][0x628] ;  /* 0x00018a0000047ab9 */ /* 0x000fe20000000a00 */
[----:B------:R-:W1:Y:S01]  /*6fd0*/  LDC R13, c[0x0][0x144] ;  /* 0x00005100ff0d7b82 */ /* 0x000e620000000800 */
[----:B------:R-:W-:Y:S01]  /*6fe0*/  ISETP.NE.U32.AND P1, PT, RZ, UR4, PT ;  /* 0x00000004ff007c0c */ /* 0x000fe2000bf25070 */
[----:B------:R-:W2:Y:S01]  /*6ff0*/  S2R R11, SR_CTAID.Y ;  /* 0x00000000000b7919 */ /* 0x000ea20000002600 */
[----:B------:R-:W-:Y:S01]  /*7000*/  ULDC UR6, c[0x0][0x150] ;  /* 0x0000540000067ab9 */ /* 0x000fe20000000800 */
[----:B------:R-:W-:Y:S01]  /*7010*/  ULDC UR7, c[0x0][0x630] ;  /* 0x00018c0000077ab9 */ /* 0x000fe20000000800 */
[----:B------:R-:W-:Y:S01]  /*7020*/  ISETP.NE.AND.EX P1, PT, RZ, UR5, PT, P1 ;  /* 0x00000005ff007c0c */ /* 0x000fe2000bf25310 */
[----:B------:R-:W-:Y:S01]  /*7030*/  IMAD.MOV.U32 R4, RZ, RZ, R16 ;  /* 0x000000ffff047224 */ /* 0x000fe200078e0010 */
[----:B0-----:R-:W-:-:S05]  /*7040*/  I2FP.F32.U32 R5, R12 ;  /* 0x0000000c00057245 */ /* 0x001fca0000201000 */
[----:B------:R-:W-:Y:S01]  /*7050*/  FMUL R14, R5, UR6 ;  /* 0x00000006050e7c20 */ /* 0x000fe20008400000 */
[----:B------:R-:W-:-:S05]  /*7060*/  IMAD.MOV.U32 R5, RZ, RZ, R17 ;  /* 0x000000ffff057224 */ /* 0x000fca00078e0011 */
[----:B--2---:R-:W-:Y:S05]  /*7070*/  @!P1 BRA `(.L_x_174) ;  /* 0x0000000000289947 */ /* 0x004fea0003800000 */
[----:B------:R-:W-:Y:S02]  /*7080*/  ULDC UR6, c[0x0][0x634] ;  /* 0x00018d0000067ab9 */ /* 0x000fe40000000800 */
[----:B------:R-:W-:-:S05]  /*7090*/  IADD3 R5, P1, R16, UR6, RZ ;  /* 0x0000000610057c10 */ /* 0x000fca000ff3e0ff */
[----:B------:R-:W-:-:S04]  /*70a0*/  IMAD.X R15, RZ, RZ, R17, P1 ;  /* 0x000000ffff0f7224 */ /* 0x000fc800008e0611 */
[----:B------:R-:W-:-:S04]  /*70b0*/  IMAD.WIDE.U32 R6, R15, UR4, RZ ;  /* 0x000000040f067c25 */ /* 0x000fc8000f8e00ff */
[----:B------:R-:W-:-:S04]  /*70c0*/  IMAD.WIDE.U32 R6, P1, R5, UR5, R6 ;  /* 0x0000000505067c25 */ /* 0x000fc8000f820006 */
[----:B------:R-:W-:-:S04]  /*70d0*/  IMAD.WIDE.U32 R4, R5, UR4, RZ ;  /* 0x0000000405047c25 */ /* 0x000fc8000f8e00ff */
[----:B------:R-:W-:Y:S01]  /*70e0*/  IMAD.MOV.U32 R4, RZ, RZ, R7 ;  /* 0x000000ffff047224 */ /* 0x000fe200078e0007 */
[----:B------:R-:W-:Y:S01]  /*70f0*/  IADD3 RZ, P3, R5, R6, RZ ;  /* 0x0000000605ff7210 */ /* 0x000fe20007f7e0ff */
[----:B------:R-:W-:-:S04]  /*7100*/  IMAD.X R5, RZ, RZ, RZ, P1 ;  /* 0x000000ffff057224 */ /* 0x000fc800008e06ff */
[----:B------:R-:W-:-:S08]  /*7110*/  IMAD.WIDE.U32.X R4, R15, UR5, R4, P3 ;  /* 0x000000050f047c25 */ /* 0x000fd000098e0404 */
.L_x_174:
[--C-:B------:R-:W-:Y:S01]  /*7120*/  SHF.R.U64 R19, R4, UR7, R5.reuse ;  /* 0x0000000704137c19 */ /* 0x100fe20008001205 */
[----:B------:R-:W0:Y:S01]  /*7130*/  F2I.U32.TRUNC.NTZ R14, R14 ;  /* 0x0000000e000e7305 */ /* 0x000e22000020f000 */
[----:B------:R-:W-:Y:S01]  /*7140*/  SHF.R.U32.HI R4, RZ, UR7, R5 ;  /* 0x00000007ff047c19 */ /* 0x000fe20008011605 */
[----:B------:R-:W-:Y:S01]  /*7150*/  ULDC.64 UR4, c[0x0][0x620] ;  /* 0x0001880000047ab9 */ /* 0x000fe20000000a00 */
[----:B------:R-:W-:Y:S01]  /*7160*/  IADD3 R7, P1, RZ, -R19, RZ ;  /* 0x80000013ff077210 */ /* 0x000fe20007f3e0ff */
[----:B------:R-:W-:Y:S01]  /*7170*/  ULDC.64 UR6, c[0x0][0x640] ;  /* 0x0001900000067ab9 */ /* 0x000fe20000000a00 */
[----:B------:R-:W2:Y:S03]  /*7180*/  LDC R18, c[0x0][0x148] ;  /* 0x00005200ff127b82 */ /* 0x000ea60000000800 */
[----:B------:R-:W-:Y:S01]  /*7190*/  IMAD.X R4, RZ, RZ, ~R4, P1 ;  /* 0x000000ffff047224 */ /* 0x000fe200008e0e04 */
[----:B------:R-:W-:-:S03]  /*71a0*/  ISETP.NE.U32.AND P1, PT, RZ, UR6, PT ;  /* 0x00000006ff007c0c */ /* 0x000fc6000bf25070 */
[----:B------:R-:W-:Y:S01]  /*71b0*/  IMAD R6, R4, UR4, RZ ;  /* 0x0000000404067c24 */ /* 0x000fe2000f8e02ff */
[----:B------:R-:W-:Y:S01]  /*71c0*/  ISETP.NE.AND.EX P1, PT, RZ, UR7, PT, P1 ;  /* 0x00000007ff007c0c */ /* 0x000fe2000bf25310 */
[----:B------:R-:W-:Y:S01]  /*71d0*/  IMAD.WIDE.U32 R4, R7, UR4, R16 ;  /* 0x0000000407047c25 */ /* 0x000fe2000f8e0010 */
[----:B------:R-:W-:-:S03]  /*71e0*/  ULDC UR4, c[0x0][0x618] ;  /* 0x0001860000047ab9 */ /* 0x000fc60000000800 */
[----:B------:R-:W-:Y:S01]  /*71f0*/  IMAD R7, R7, UR5, R6 ;  /* 0x0000000507077c24 */ /* 0x000fe2000f8e0206 */
[----:B------:R-:W-:Y:S01]  /*7200*/  ULDC UR5, c[0x0][0x154] ;  /* 0x0000550000057ab9 */ /* 0x000fe20000000800 */
[----:B0-----:R-:W-:Y:S02]  /*7210*/  IMAD.MOV R6, RZ, RZ, -R14 ;  /* 0x000000ffff067224 */ /* 0x001fe400078e0a0e */
[----:B------:R-:W-:Y:S02]  /*7220*/  IMAD.IADD R5, R5, 0x1, R7 ;  /* 0x0000000105057824 */ /* 0x000fe400078e0207 */
[----:B-1----:R-:W-:Y:S01]  /*7230*/  IMAD R12, R13, R6, R12 ;  /* 0x000000060d0c7224 */ /* 0x002fe200078e020c */
[----:B------:R-:W-:Y:S02]  /*7240*/  I2FP.F32.U32 R6, R11 ;  /* 0x0000000b00067245 */ /* 0x000fe40000201000 */
[--C-:B------:R-:W-:Y:S02]  /*7250*/  SHF.R.U64 R13, R4, UR4, R5.reuse ;  /* 0x00000004040d7c19 */ /* 0x100fe40008001205 */
[----:B------:R-:W-:Y:S01]  /*7260*/  SHF.R.U32.HI R4, RZ, UR4, R5 ;  /* 0x00000004ff047c19 */ /* 0x000fe20008011605 */
[----:B------:R-:W-:Y:S01]  /*7270*/  FMUL R6, R6, UR5 ;  /* 0x0000000506067c20 */ /* 0x000fe20008400000 */
[----:B------:R-:W-:-:S02]  /*7280*/  ULDC UR4, c[0x0][0x608] ;  /* 0x0001820000047ab9 */ /* 0x000fc40000000800 */
[--C-:B------:R-:W-:Y:S01]  /*7290*/  SHF.R.U64 R15, R13, UR4, R4.reuse ;  /* 0x000000040d0f7c19 */ /* 0x100fe20008001204 */
[----:B------:R0:W1:Y:S01]  /*72a0*/  F2I.U32.TRUNC.NTZ R20, R6 ;  /* 0x0000000600147305 */ /* 0x000062000020f000 */
[----:B------:R-:W-:Y:S01]  /*72b0*/  SHF.R.U32.HI R4, RZ, UR4, R4 ;  /* 0x00000004ff047c19 */ /* 0x000fe20008011604 */
[----:B------:R-:W-:-:S03]  /*72c0*/  ULDC UR4, c[0x0][0x658] ;  /* 0x0001960000047ab9 */ /* 0x000fc60000000800 */
[--C-:B------:R-:W-:Y:S02]  /*72d0*/  SHF.R.U64 R14, R15, UR4, R4.reuse ;  /* 0x000000040f0e7c19 */ /* 0x100fe40008001204 */
[----:B------:R-:W-:-:S03]  /*72e0*/  SHF.R.U32.HI R21, RZ, UR4, R4 ;  /* 0x00000004ff157c19 */ /* 0x000fc60008011604 */
[----:B------:R-:W-:Y:S02]  /*72f0*/  IMAD.MOV.U32 R4, RZ, RZ, R14 ;  /* 0x000000ffff047224 */ /* 0x000fe400078e000e */
[----:B------:R-:W-:Y:S01]  /*7300*/  IMAD.MOV.U32 R5, RZ, RZ, R21 ;  /* 0x000000ffff057224 */ /* 0x000fe200078e0015 */
[----:B0-----:R-:W-:Y:S06]  /*7310*/  @!P1 BRA `(.L_x_175) ;  /* 0x0000000000289947 */ /* 0x001fec0003800000 */
        /* <DEDUP_REMOVED lines=10> */
.L_x_175:
[----:B------:R-:W-:Y:S01]  /*73c0*/  ISETP.NE.AND P1, PT, R2, 0x1, PT ;  /* 0x000000010200780c */ /* 0x000fe20003f25270 */
[----:B------:R-:W-:Y:S01]  /*73d0*/  ULDC UR4, c[0x0][0x648] ;  /* 0x0001920000047ab9 */ /* 0x000fe20000000800 */
[----:B------:R-:W-:Y:S01]  /*73e0*/  LOP3.LUT R15, R15, UR14, RZ, 0xc0, !PT ;  /* 0x0000000e0f0f7c12 */ /* 0x000fe2000f8ec0ff */
[----:B-1----:R-:W-:Y:S01]  /*73f0*/  IMAD.MOV R20, RZ, RZ, -R20 ;  /* 0x000000ffff147224 */ /* 0x002fe200078e0a14 */
[----:B------:R-:W-:Y:S01]  /*7400*/  SHF.R.U64 R4, R4, UR4, R5 ;  /* 0x0000000404047c19 */ /* 0x000fe20008001205 */
[----:B------:R-:W-:Y:S01]  /*7410*/  ULDC UR4, c[0x0][0x638] ;  /* 0x00018e0000047ab9 */ /* 0x000fe20000000800 */
[----:B------:R-:W-:Y:S01]  /*7420*/  LOP3.LUT R13, R13, UR13, RZ, 0xc0, !PT ;  /* 0x0000000d0d0d7c12 */ /* 0x000fe2000f8ec0ff */
[----:B------:R-:W-:Y:S02]  /*7430*/  ULDC UR5, c[0x0][0x610] ;  /* 0x0001840000057ab9 */ /* 0x000fe40000000800 */
[----:B------:R-:W-:Y:S02]  /*7440*/  IMAD.MOV R5, RZ, RZ, -R4 ;  /* 0x000000ffff057224 */ /* 0x000fe400078e0a04 */
[----:B------:R-:W-:-:S02]  /*7450*/  IMAD R15, R4, UR15, R15 ;  /* 0x0000000f040f7c24 */ /* 0x000fc4000f8e020f */
[----:B--2---:R-:W-:Y:S02]  /*7460*/  @P1 IMAD R12, R18, R20, R11 ;  /* 0x00000014120c1224 */ /* 0x004fe400078e020b */
[----:B------:R-:W-:Y:S01]  /*7470*/  IMAD R14, R5, UR4, R14 ;  /* 0x00000004050e7c24 */ /* 0x000fe2000f8e020e */
[----:B------:R-:W-:Y:S01]  /*7480*/  ULDC UR4, c[0x0][0x600] ;  /* 0x0001800000047ab9 */ /* 0x000fe20000000800 */
[----:B------:R-:W-:Y:S02]  /*7490*/  IMAD R12, R15, UR5, R12 ;  /* 0x000000050f0c7c24 */ /* 0x000fe4000f8e020c */
[----:B------:R-:W-:Y:S02]  /*74a0*/  IMAD R5, R14, UR4, R13 ;  /* 0x000000040e057c24 */ /* 0x000fe4000f8e020d */
[----:B------:R-:W-:-:S03]  /*74b0*/  IMAD.MOV.U32 R4, RZ, RZ, 0x1 ;  /* 0x00000001ff047424 */ /* 0x000fc600078e00ff */
[----:B------:R-:W-:Y:S02]  /*74c0*/  SEL R18, R5, R12, !P1 ;  /* 0x0000000c05127207 */ /* 0x000fe40004800000 */
[----:B------:R-:W-:-:S07]  /*74d0*/  SEL R22, R12, R5, !P1 ;  /* 0x000000050c167207 */ /* 0x000fce0004800000 */
.L_x_173:
[----:B------:R-:W-:Y:S05]  /*74e0*/  BSYNC B1 ;  /* 0x0000000000017941 */ /* 0x000fea0003800000 */
.L_x_172:
[----:B------:R-:W-:-:S13]  /*74f0*/  LOP3.LUT P1, RZ, R4, 0xff, RZ, 0xc0, !PT ;  /* 0x000000ff04ff7812 */ /* 0x000fda000782c0ff */
[----:B------:R-:W-:Y:S05]  /*7500*/  @P1 BRA `(.L_x_176) ;  /* 0xfffffff400201947 */ /* 0x000fea000383ffff */
[----:B------:R-:W-:Y:S05]  /*7510*/  BSYNC B0 ;  /* 0x0000000000007941 */ /* 0x000fea0003800000 */
.L_x_164:
[----:B------:R-:W-:-:S03]  /*7520*/  UMOV UR4, 0xffffffff ;  /* 0xffffffff00047882 */ /* 0x000fc60000000000 */
[----:B------:R-:W-:Y:S05]  /*7530*/  BRA.DIV UR4, `(.L_x_177) ;  /* 0x0000000604fc7947 */ /* 0x000fea000b800000 */
[----:B------:R-:W-:-:S13]  /*7540*/  ELECT P6, URZ, PT ;  /* 0x00000000003f782f */ /* 0x000fda00038c0000 */
.L_x_198:
[----:B------:R-:W-:Y:S04]  /*7550*/  BSSY B0, `(.L_x_178) ;  /* 0x0000058000007945 */ /* 0x000fe80003800000 */
[----:B------:R-:W-:Y:S05]  /*7560*/  @!P6 BRA `(.L_x_179) ;  /* 0x000000040058e947 */ /* 0x000fea0003800000 */
[----:B------:R-:W-:-:S04]  /*7570*/  LOP3.LUT R23, R23, 0x2, RZ, 0xfc, !PT ;  /* 0x0000000217177812 */ /* 0x000fc800078efcff */
[----:B------:R-:W-:-:S13]  /*7580*/  ISETP.NE.AND P0, PT, R23, 0x3, PT ;  /* 0x000000031700780c */ /* 0x000fda0003f05270 */
[----:B------:R-:W-:Y:S05]  /*7590*/  @!P0 BRA `(.L_x_180) ;  /* 0x0000000000048947 */ /* 0x000fea0003800000 */
[----:B------:R-:W-:Y:S01]  /*75a0*/  BPT.TRAP 0x1 ;  /* 0x000000040000795c */ /* 0x000fe20000300000 */
.L_x_180:
[----:B------:R-:W0:Y:S01]  /*75b0*/  S2R R5, SR_CgaCtaId ;  /* 0x0000000000057919 */ /* 0x000e220000008800 */
[----:B------:R-:W-:Y:S02]  /*75c0*/  MOV R0, 0x400 ;  /* 0x0000040000007802 */ /* 0x000fe40000000f00 */
[----:B------:R-:W-:Y:S02]  /*75d0*/  SHF.L.U32 R2, R3, 0x1f, RZ ;  /* 0x0000001f03027819 */ /* 0x000fe400000006ff */
[----:B0-----:R-:W-:-:S05]  /*75e0*/  LEA R5, R5, R0, 0x18 ;  /* 0x0000000005057211 */ /* 0x001fca00078ec0ff */
[----:B------:R-:W-:-:S04]  /*75f0*/  VIADD R5, R5, 0x48 ;  /* 0x0000004805057836 */ /* 0x000fc80000000000 */
[C---:B------:R-:W-:Y:S02]  /*7600*/  IMAD R7, R8.reuse, 0x8, R5 ;  /* 0x0000000808077824 */ /* 0x040fe400078e0205 */
[----:B------:R-:W-:Y:S02]  /*7610*/  VIADD R8, R8, 0x1 ;  /* 0x0000000108087836 */ /* 0x000fe40000000000 */
[----:B------:R-:W0:Y:S03]  /*7620*/  SYNCS.PHASECHK.TRANS64.TRYWAIT P0, [R7+URZ], R2 ;  /* 0x00000002070075a7 */ /* 0x000e26000800017f */
[----:B------:R-:W-:-:S04]  /*7630*/  ISETP.NE.AND P1, PT, R8, 0x9, PT ;  /* 0x000000090800780c */ /* 0x000fc80003f25270 */
[----:B------:R-:W-:Y:S02]  /*7640*/  SEL R0, RZ, 0x1, P1 ;  /* 0x00000001ff007807 */ /* 0x000fe40000800000 */
[----:B------:R-:W-:Y:S02]  /*7650*/  SEL R8, R8, RZ, P1 ;  /* 0x000000ff08087207 */ /* 0x000fe40000800000 */
[----:B------:R-:W-:-:S03]  /*7660*/  LOP3.LUT R9, R3, R0, RZ, 0x3c, !PT ;  /* 0x0000000003097212 */ /* 0x000fc600078e3cff */
[----:B------:R-:W-:Y:S01]  /*7670*/  IMAD R6, R8, 0x8, R5 ;  /* 0x0000000808067824 */ /* 0x000fe200078e0205 */
[----:B------:R-:W-:Y:S01]  /*7680*/  SHF.L.U32 R3, R9, 0x1f, RZ ;  /* 0x0000001f09037819 */ /* 0x000fe200000006ff */
[----:B0-----:R-:W-:Y:S06]  /*7690*/  @!P0 BRA `(.L_x_181) ;  /* 0x0000000400c48947 */ /* 0x001fec0003800000 */
.L_x_199:
[----:B------:R-:W1:Y:S01]  /*76a0*/  SYNCS.PHASECHK.TRANS64.TRYWAIT P0, [R6+URZ], R3 ;  /* 0x00000003060075a7 */ /* 0x000e62000800017f */
[----:B------:R-:W-:-:S05]  /*76b0*/  VIADD R0, R8, 0x1 ;  /* 0x0000000108007836 */ /* 0x000fca0000000000 */
[----:B------:R-:W-:-:S04]  /*76c0*/  ISETP.NE.AND P1, PT, R0, 0x9, PT ;  /* 0x000000090000780c */ /* 0x000fc80003f25270 */
[----:B0-----:R-:W-:Y:S02]  /*76d0*/  SEL R2, RZ, 0x1, P1 ;  /* 0x00000001ff027807 */ /* 0x001fe40000800000 */
[----:B------:R-:W-:Y:S02]  /*76e0*/  SEL R0, R0, RZ, P1 ;  /* 0x000000ff00007207 */ /* 0x000fe40000800000 */
[----:B------:R-:W-:-:S03]  /*76f0*/  LOP3.LUT R9, R9, R2, RZ, 0x3c, !PT ;  /* 0x0000000209097212 */ /* 0x000fc600078e3cff */
[----:B------:R-:W-:Y:S01]  /*7700*/  IMAD R7, R0, 0x8, R5 ;  /* 0x0000000800077824 */ /* 0x000fe200078e0205 */
[----:B------:R-:W-:Y:S01]  /*7710*/  SHF.L.U32 R4, R9, 0x1f, RZ ;  /* 0x0000001f09047819 */ /* 0x000fe200000006ff */
[----:B-1----:R-:W-:Y:S06]  /*7720*/  @!P0 BRA `(.L_x_182) ;  /* 0x0000000400b48947 */ /* 0x002fec0003800000 */
.L_x_200:
[----:B------:R-:W1:Y:S01]  /*7730*/  SYNCS.PHASECHK.TRANS64.TRYWAIT P0, [R7+URZ], R4 ;  /* 0x00000004070075a7 */ /* 0x000e62000800017f */
[----:B------:R-:W-:-:S05]  /*7740*/  VIADD R0, R0, 0x1 ;  /* 0x0000000100007836 */ /* 0x000fca0000000000 */
[----:B------:R-:W-:-:S04]  /*7750*/  ISETP.NE.AND P1, PT, R0, 0x9, PT ;  /* 0x000000090000780c */ /* 0x000fc80003f25270 */
[----:B------:R-:W-:Y:S02]  /*7760*/  SEL R2, RZ, 0x1, P1 ;  /* 0x00000001ff027807 */ /* 0x000fe40000800000 */
[----:B------:R-:W-:Y:S02]  /*7770*/  SEL R0, R0, RZ, P1 ;  /* 0x000000ff00007207 */ /* 0x000fe40000800000 */
[----:B------:R-:W-:-:S03]  /*7780*/  LOP3.LUT R9, R9, R2, RZ, 0x3c, !PT ;  /* 0x0000000209097212 */ /* 0x000fc600078e3cff */
[----:B0-----:R-:W-:Y:S01]  /*7790*/  IMAD R6, R0, 0x8, R5 ;  /* 0x0000000800067824 */ /* 0x001fe200078e0205 */
[----:B------:R-:W-:Y:S01]  /*77a0*/  SHF.L.U32 R3, R9, 0x1f, RZ ;  /* 0x0000001f09037819 */ /* 0x000fe200000006ff */
[----:B-1----:R-:W-:Y:S06]  /*77b0*/  @!P0 BRA `(.L_x_183) ;  /* 0x0000000400a48947 */ /* 0x002fec0003800000 */
.L_x_201:
        /* <DEDUP_REMOVED lines=9> */
.L_x_202:
        /* <DEDUP_REMOVED lines=9> */
.L_x_203:
        /* <DEDUP_REMOVED lines=9> */
.L_x_204:
        /* <DEDUP_REMOVED lines=9> */
.L_x_205:
[----:B------:R-:W1:Y:S01]  /*7a00*/  SYNCS.PHASECHK.TRANS64.TRYWAIT P0, [R6+URZ], R3 ;  /* 0x00000003060075a7 */ /* 0x000e62000800017f */
[----:B------:R-:W-:-:S05]  /*7a10*/  VIADD R0, R0, 0x1 ;  /* 0x0000000100007836 */ /* 0x000fca0000000000 */
[----:B------:R-:W-:-:S04]  /*7a20*/  ISETP.NE.AND P1, PT, R0, 0x9, PT ;  /* 0x000000090000780c */ /* 0x000fc80003f25270 */
[----:B------:R-:W-:Y:S02]  /*7a30*/  SEL R2, RZ, 0x1, P1 ;  /* 0x00000001ff027807 */ /* 0x000fe40000800000 */
[----:B------:R-:W-:Y:S02]  /*7a40*/  SEL R0, R0, RZ, P1 ;  /* 0x000000ff00007207 */ /* 0x000fe40000800000 */
[----:B------:R-:W-:Y:S01]  /*7a50*/  LOP3.LUT R2, R9, R2, RZ, 0x3c, !PT ;  /* 0x0000000209027212 */ /* 0x000fe200078e3cff */
[----:B-1----:R-:W-:Y:S06]  /*7a60*/  @!P0 BRA `(.L_x_188) ;  /* 0x00000004005c8947 */ /* 0x002fec0003800000 */
.L_x_206:
[----:B------:R-:W-:Y:S01]  /*7a70*/  IMAD R5, R0, 0x8, R5 ;  /* 0x0000000800057824 */ /* 0x000fe200078e0205 */
[----:B------:R-:W-:-:S07]  /*7a80*/  SHF.L.U32 R0, R2, 0x1f, RZ ;  /* 0x0000001f02007819 */ /* 0x000fce00000006ff */
.L_x_189:
[----:B--2---:R2:W3:Y:S02]  /*7a90*/  SYNCS.PHASECHK.TRANS64.TRYWAIT P0, [R5+URZ], R0 ;  /* 0x00000000050075a7 */ /* 0x0044e4000800017f */
[----:B---3--:R-:W-:Y:S05]  /*7aa0*/  @!P0 NANOSLEEP.SYNCS 0x989680 ;  /* 0x009896800000895d */ /* 0x008fea0003900000 */
[----:B------:R-:W3:Y:S02]  /*7ab0*/  @!P0 SYNCS.PHASECHK.TRANS64 P0, [R5+URZ], R0 ;  /* 0x00000000050085a7 */ /* 0x000ee4000800007f */
[----:B---3--:R-:W-:Y:S05]  /*7ac0*/  @!P0 BRA `(.L_x_189) ;  /* 0xfffffffc00f08947 */ /* 0x008fea000383ffff */
.L_x_179:
[----:B------:R-:W-:Y:S05]  /*7ad0*/  BSYNC B0 ;  /* 0x0000000000007941 */ /* 0x000fea0003800000 */
.L_x_178:
[----:B------:R-:W-:Y:S05]  /*7ae0*/  EXIT ;  /* 0x000000000000794d */ /* 0x000fea0003800000 */
.L_x_16:
[----:B0-----:R-:W-:-:S04]  /*7af0*/  IMAD.U32 R3, RZ, RZ, UR43 ;  /* 0x0000002bff037e24 */ /* 0x001fc8000f8e00ff */
[----:B------:R0:W1:Y:S03]  /*7b00*/  SYNCS.PHASECHK.TRANS64.TRYWAIT P0, [R3+URZ+-0x8], R0 ;  /* 0xfffff800030075a7 */ /* 0x000066000800017f */
[----:B-1----:R-:W-:Y:S05]  /*7b10*/  @!P0 NANOSLEEP.SYNCS 0x989680 ;  /* 0x009896800000895d */ /* 0x002fea0003900000 */
[----:B------:R-:W1:Y:S02]  /*7b20*/  @!P0 SYNCS.PHASECHK.TRANS64 P0, [R3+URZ+-0x8], R0 ;  /* 0xfffff800030085a7 */ /* 0x000e64000800007f */
[----:B-1----:R-:W-:Y:S05]  /*7b30*/  @!P0 BRA `(.L_x_16) ;  /* 0xfffffffc00ec8947 */ /* 0x002fea000383ffff */
[----:B------:R-:W-:Y:S05]  /*7b40*/  BRA `(.L_x_190) ;  /* 0xffffff9800b47947 */ /* 0x000fea000383ffff */
.L_x_21:
[----:B-1----:R1:W2:Y:S02]  /*7b50*/  SYNCS.PHASECHK.TRANS64.TRYWAIT P1, [R3+URZ], R0 ;  /* 0x00000000030075a7 */ /* 0x0022a4000802017f */
[----:B--2---:R-:W-:Y:S05]  /*7b60*/  @!P1 NANOSLEEP.SYNCS 0x989680 ;  /* 0x009896800000995d */ /* 0x004fea0003900000 */
[----:B------:R-:W2:Y:S02]  /*7b70*/  @!P1 SYNCS.PHASECHK.TRANS64 P1, [R3+URZ], R0 ;  /* 0x00000000030095a7 */ /* 0x000ea4000802007f */
[----:B--2---:R-:W-:Y:S05]  /*7b80*/  @!P1 BRA `(.L_x_21) ;  /* 0xfffffffc00f09947 */ /* 0x004fea000383ffff */
[----:B------:R-:W-:Y:S05]  /*7b90*/  BRA `(.L_x_20) ;  /* 0xffffff9c00287947 */ /* 0x000fea000383ffff */
.L_x_26:
[----:B-1----:R-:W-:-:S04]  /*7ba0*/  IMAD.U32 R4, RZ, RZ, UR4 ;  /* 0x00000004ff047e24 */ /* 0x002fc8000f8e00ff */
[----:B------:R1:W2:Y:S03]  /*7bb0*/  SYNCS.PHASECHK.TRANS64.TRYWAIT P1, [R4+URZ], R3 ;  /* 0x00000003040075a7 */ /* 0x0002a6000802017f */
[----:B--2---:R-:W-:Y:S05]  /*7bc0*/  @!P1 NANOSLEEP.SYNCS 0x989680 ;  /* 0x009896800000995d */ /* 0x004fea0003900000 */
[----:B------:R-:W2:Y:S02]  /*7bd0*/  @!P1 SYNCS.PHASECHK.TRANS64 P1, [R4+URZ], R3 ;  /* 0x00000003040095a7 */ /* 0x000ea4000802007f */
[----:B--2---:R-:W-:Y:S05]  /*7be0*/  @!P1 BRA `(.L_x_26) ;  /* 0xfffffffc00ec9947 */ /* 0x004fea000383ffff */
[----:B------:R-:W-:Y:S05]  /*7bf0*/  BRA `(.L_x_25) ;  /* 0xffffff9c00f87947 */ /* 0x000fea000383ffff */
.L_x_32:
[----:B0-----:R-:W-:-:S04]  /*7c00*/  IMAD.U32 R3, RZ, RZ, UR43 ;  /* 0x0000002bff037e24 */ /* 0x001fc8000f8e00ff */
[----:B------:R0:W1:Y:S03]  /*7c10*/  SYNCS.PHASECHK.TRANS64.TRYWAIT P0, [R3+URZ+0x8], R0 ;  /* 0x00000800030075a7 */ /* 0x000066000800017f */
[----:B-1----:R-:W-:Y:S05]  /*7c20*/  @!P0 NANOSLEEP.SYNCS 0x989680 ;  /* 0x009896800000895d */ /* 0x002fea0003900000 */
[----:B------:R-:W1:Y:S02]  /*7c30*/  @!P0 SYNCS.PHASECHK.TRANS64 P0, [R3+URZ+0x8], R0 ;  /* 0x00000800030085a7 */ /* 0x000e64000800007f */
[----:B-1----:R-:W-:Y:S05]  /*7c40*/  @!P0 BRA `(.L_x_32) ;  /* 0xfffffffc00ec8947 */ /* 0x002fea000383ffff */
[----:B------:R-:W-:Y:S05]  /*7c50*/  BRA `(.L_x_191) ;  /* 0xffffffa400247947 */ /* 0x000fea000383ffff */
.L_x_165:
[----:B------:R-:W-:Y:S01]  /*7c60*/  BSSY B1, `(.L_x_192) ;  /* 0x0000006000017945 */ /* 0x000fe20003800000 */
[----:B------:R-:W-:-:S07]  /*7c70*/  IMAD.MOV.U32 R15, RZ, RZ, -0x1 ;  /* 0xffffffffff0f7424 */ /* 0x000fce00078e00ff */
[----:B-----5:R-:W-:Y:S05]  /*7c80*/  WARPSYNC.COLLECTIVE R15, `(.L_x_193) ;  /* 0x000000000f0c7348 */ /* 0x020fea0003c00000 */
[----:B------:R-:W-:Y:S02]  /*7c90*/  ELECT P6, UR62, PT ;  /* 0x00000000003e782f */ /* 0x000fe400038c0000 */
[----:B------:R-:W-:Y:S01]  /*7ca0*/  MOV R14, UR62 ;  /* 0x0000003e000e7c02 */ /* 0x000fe20008000f00 */
[----:B-----5:R-:W-:Y:S10]  /*7cb0*/  ENDCOLLECTIVE ;  /* 0x000000000000791b */ /* 0x020ff40003800000 */
.L_x_193:
[----:B------:R-:W-:Y:S05]  /*7cc0*/  BSYNC B1 ;  /* 0x0000000000017941 */ /* 0x000fea0003800000 */
.L_x_192:
[----:B------:R-:W-:Y:S05]  /*7cd0*/  BRA `(.L_x_194) ;  /* 0xffffffec00387947 */ /* 0x000fea000383ffff */
.L_x_168:
[----:B-1----:R1:W2:Y:S02]  /*7ce0*/  SYNCS.PHASECHK.TRANS64.TRYWAIT P1, [R11+URZ+0x48], R6 ;  /* 0x000048060b0075a7 */ /* 0x0022a4000802017f */
[----:B--2---:R-:W-:Y:S05]  /*7cf0*/  @!P1 NANOSLEEP.SYNCS 0x989680 ;  /* 0x009896800000995d */ /* 0x004fea0003900000 */
[----:B------:R-:W2:Y:S02]  /*7d00*/  @!P1 SYNCS.PHASECHK.TRANS64 P1, [R11+URZ+0x48], R6 ;  /* 0x000048060b0095a7 */ /* 0x000ea4000802007f */
[----:B--2---:R-:W-:Y:S05]  /*7d10*/  @!P1 BRA `(.L_x_168) ;  /* 0xfffffffc00f09947 */ /* 0x004fea000383ffff */
[----:B------:R-:W-:Y:S05]  /*7d20*/  BRA `(.L_x_195) ;  /* 0xffffffec00747947 */ /* 0x000fea000383ffff */
.L_x_177:
[----:B------:R-:W-:Y:S01]  /*7d30*/  BSSY B0, `(.L_x_196) ;  /* 0x0000006000007945 */ /* 0x000fe20003800000 */
[----:B------:R-:W-:-:S07]  /*7d40*/  IMAD.MOV.U32 R15, RZ, RZ, -0x1 ;  /* 0xffffffffff0f7424 */ /* 0x000fce00078e00ff */
[----:B-----5:R-:W-:Y:S05]  /*7d50*/  WARPSYNC.COLLECTIVE R15, `(.L_x_197) ;  /* 0x000000000f0c7348 */ /* 0x020fea0003c00000 */
[----:B------:R-:W-:Y:S02]  /*7d60*/  ELECT P6, UR62, PT ;  /* 0x00000000003e782f */ /* 0x000fe400038c0000 */
[----:B------:R-:W-:Y:S01]  /*7d70*/  MOV R14, UR62 ;  /* 0x0000003e000e7c02 */ /* 0x000fe20008000f00 */
[----:B-----5:R-:W-:Y:S10]  /*7d80*/  ENDCOLLECTIVE ;  /* 0x000000000000791b */ /* 0x020ff40003800000 */
.L_x_197:
[----:B------:R-:W-:Y:S05]  /*7d90*/  BSYNC B0 ;  /* 0x0000000000007941 */ /* 0x000fea0003800000 */
.L_x_196:
[----:B------:R-:W-:Y:S05]  /*7da0*/  BRA `(.L_x_198) ;  /* 0xfffffff400e87947 */ /* 0x000fea000383ffff */
.L_x_181:
[----:B0-----:R0:W1:Y:S02]  /*7db0*/  SYNCS.PHASECHK.TRANS64.TRYWAIT P0, [R7+URZ], R2 ;  /* 0x00000002070075a7 */ /* 0x001064000800017f */
[----:B-1----:R-:W-:Y:S05]  /*7dc0*/  @!P0 NANOSLEEP.SYNCS 0x989680 ;  /* 0x009896800000895d */ /* 0x002fea0003900000 */
[----:B------:R-:W1:Y:S02]  /*7dd0*/  @!P0 SYNCS.PHASECHK.TRANS64 P0, [R7+URZ], R2 ;  /* 0x00000002070085a7 */ /* 0x000e64000800007f */
[----:B-1----:R-:W-:Y:S05]  /*7de0*/  @!P0 BRA `(.L_x_181) ;  /* 0xfffffffc00f08947 */ /* 0x002fea000383ffff */
[----:B------:R-:W-:Y:S05]  /*7df0*/  BRA `(.L_x_199) ;  /* 0xfffffff800287947 */ /* 0x000fea000383ffff */
.L_x_182:
[----:B0-----:R0:W1:Y:S02]  /*7e00*/  SYNCS.PHASECHK.TRANS64.TRYWAIT P0, [R6+URZ], R3 ;  /* 0x00000003060075a7 */ /* 0x001064000800017f */
[----:B-1----:R-:W-:Y:S05]  /*7e10*/  @!P0 NANOSLEEP.SYNCS 0x989680 ;  /* 0x009896800000895d */ /* 0x002fea0003900000 */
[----:B------:R-:W1:Y:S02]  /*7e20*/  @!P0 SYNCS.PHASECHK.TRANS64 P0, [R6+URZ], R3 ;  /* 0x00000003060085a7 */ /* 0x000e64000800007f */
[----:B-1----:R-:W-:Y:S05]  /*7e30*/  @!P0 BRA `(.L_x_182) ;  /* 0xfffffffc00f08947 */ /* 0x002fea000383ffff */
[----:B------:R-:W-:Y:S05]  /*7e40*/  BRA `(.L_x_200) ;  /* 0xfffffff800387947 */ /* 0x000fea000383ffff */
.L_x_183:
[----:B0-----:R0:W1:Y:S02]  /*7e50*/  SYNCS.PHASECHK.TRANS64.TRYWAIT P0, [R7+URZ], R4 ;  /* 0x00000004070075a7 */ /* 0x001064000800017f */
[----:B-1----:R-:W-:Y:S05]  /*7e60*/  @!P0 NANOSLEEP.SYNCS 0x989680 ;  /* 0x009896800000895d */ /* 0x002fea0003900000 */
[----:B------:R-:W1:Y:S02]  /*7e70*/  @!P0 SYNCS.PHASECHK.TRANS64 P0, [R7+URZ], R4 ;  /* 0x00000004070085a7 */ /* 0x000e64000800007f */
[----:B-1----:R-:W-:Y:S05]  /*7e80*/  @!P0 BRA `(.L_x_183) ;  /* 0xfffffffc00f08947 */ /* 0x002fea000383ffff */
[----:B------:R-:W-:Y:S05]  /*7e90*/  BRA `(.L_x_201) ;  /* 0xfffffff800487947 */ /* 0x000fea000383ffff */
.L_x_184:
[----:B0-----:R0:W1:Y:S02]  /*7ea0*/  SYNCS.PHASECHK.TRANS64.TRYWAIT P0, [R6+URZ], R3 ;  /* 0x00000003060075a7 */ /* 0x001064000800017f */
[----:B-1----:R-:W-:Y:S05]  /*7eb0*/  @!P0 NANOSLEEP.SYNCS 0x989680 ;  /* 0x009896800000895d */ /* 0x002fea0003900000 */
[----:B------:R-:W1:Y:S02]  /*7ec0*/  @!P0 SYNCS.PHASECHK.TRANS64 P0, [R6+URZ], R3 ;  /* 0x00000003060085a7 */ /* 0x000e64000800007f */
[----:B-1----:R-:W-:Y:S05]  /*7ed0*/  @!P0 BRA `(.L_x_184) ;  /* 0xfffffffc00f08947 */ /* 0x002fea000383ffff */
[----:B------:R-:W-:Y:S05]  /*7ee0*/  BRA `(.L_x_202) ;  /* 0xfffffff800587947 */ /* 0x000fea000383ffff */
.L_x_185:
[----:B0-----:R0:W1:Y:S02]  /*7ef0*/  SYNCS.PHASECHK.TRANS64.TRYWAIT P0, [R7+URZ], R4 ;  /* 0x00000004070075a7 */ /* 0x001064000800017f */
[----:B-1----:R-:W-:Y:S05]  /*7f00*/  @!P0 NANOSLEEP.SYNCS 0x989680 ;  /* 0x009896800000895d */ /* 0x002fea0003900000 */
[----:B------:R-:W1:Y:S02]  /*7f10*/  @!P0 SYNCS.PHASECHK.TRANS64 P0, [R7+URZ], R4 ;  /* 0x00000004070085a7 */ /* 0x000e64000800007f */
[----:B-1----:R-:W-:Y:S05]  /*7f20*/  @!P0 BRA `(.L_x_185) ;  /* 0xfffffffc00f08947 */ /* 0x002fea000383ffff */
[----:B------:R-:W-:Y:S05]  /*7f30*/  BRA `(.L_x_203) ;  /* 0xfffffff800687947 */ /* 0x000fea000383ffff */
.L_x_186:
[----:B0-----:R0:W1:Y:S02]  /*7f40*/  SYNCS.PHASECHK.TRANS64.TRYWAIT P0, [R6+URZ], R3 ;  /* 0x00000003060075a7 */ /* 0x001064000800017f */
[----:B-1----:R-:W-:Y:S05]  /*7f50*/  @!P0 NANOSLEEP.SYNCS 0x989680 ;  /* 0x009896800000895d */ /* 0x002fea0003900000 */
[----:B------:R-:W1:Y:S02]  /*7f60*/  @!P0 SYNCS.PHASECHK.TRANS64 P0, [R6+URZ], R3 ;  /* 0x00000003060085a7 */ /* 0x000e64000800007f */
[----:B-1----:R-:W-:Y:S05]  /*7f70*/  @!P0 BRA `(.L_x_186) ;  /* 0xfffffffc00f08947 */ /* 0x002fea000383ffff */
[----:B------:R-:W-:Y:S05]  /*7f80*/  BRA `(.L_x_204) ;  /* 0xfffffff800787947 */ /* 0x000fea000383ffff */
.L_x_187:
[----:B0-----:R0:W1:Y:S02]  /*7f90*/  SYNCS.PHASECHK.TRANS64.TRYWAIT P0, [R7+URZ], R4 ;  /* 0x00000004070075a7 */ /* 0x001064000800017f */
[----:B-1----:R-:W-:Y:S05]  /*7fa0*/  @!P0 NANOSLEEP.SYNCS 0x989680 ;  /* 0x009896800000895d */ /* 0x002fea0003900000 */
[----:B------:R-:W1:Y:S02]  /*7fb0*/  @!P0 SYNCS.PHASECHK.TRANS64 P0, [R7+URZ], R4 ;  /* 0x00000004070085a7 */ /* 0x000e64000800007f */
[----:B-1----:R-:W-:Y:S05]  /*7fc0*/  @!P0 BRA `(.L_x_187) ;  /* 0xfffffffc00f08947 */ /* 0x002fea000383ffff */
[----:B------:R-:W-:Y:S05]  /*7fd0*/  BRA `(.L_x_205) ;  /* 0xfffffff800887947 */ /* 0x000fea000383ffff */
.L_x_188:
[----:B-1----:R1:W2:Y:S02]  /*7fe0*/  SYNCS.PHASECHK.TRANS64.TRYWAIT P0, [R6+URZ], R3 ;  /* 0x00000003060075a7 */ /* 0x0022a4000800017f */
[----:B--2---:R-:W-:Y:S05]  /*7ff0*/  @!P0 NANOSLEEP.SYNCS 0x989680 ;  /* 0x009896800000895d */ /* 0x004fea0003900000 */
[----:B------:R-:W2:Y:S02]  /*8000*/  @!P0 SYNCS.PHASECHK.TRANS64 P0, [R6+URZ], R3 ;  /* 0x00000003060085a7 */ /* 0x000ea4000800007f */
[----:B--2---:R-:W-:Y:S05]  /*8010*/  @!P0 BRA `(.L_x_188) ;  /* 0xfffffffc00f08947 */ /* 0x004fea000383ffff */
[----:B------:R-:W-:Y:S05]  /*8020*/  BRA `(.L_x_206) ;  /* 0xfffffff800907947 */ /* 0x000fea000383ffff */
.L_x_207:
[----:B------:R-:W-:-:S00]  /*8030*/  BRA `(.L_x_207) ;  /* 0xfffffffc00fc7947 */ /* 0x000fc0000383ffff */
[----:B------:R-:W-:-:S00]  /*8040*/  NOP ;  /* 0x0000000000007918 */ /* 0x000fc00000000000 */
        /* <DEDUP_REMOVED lines=11> */
.L_x_208:


//--------------------- .nv.global.init           --------------------------
	.section	.nv.global.init,"aw",@progbits
.nv.global.init:
	.type		$str$22,@object
	.size		$str$22,($str$23 - $str$22)
$str$22:
        /*0000*/ 	.byte	0x6b, 0x5f, 0x74, 0x69, 0x6c, 0x65, 0x5f, 0x63, 0x6f, 0x75, 0x6e, 0x74, 0x20, 0x3e, 0x3d, 0x20
        /*0010*/ 	.byte	0x31, 0x00
	.type		$str$23,@object
	.size		$str$23,(__unnamed_1 - $str$23)
$str$23:
        /*0012*/ 	.byte	0x2f, 0x74, 0x6d, 0x70, 0x2f, 0x63, 0x75, 0x74, 0x6c, 0x61, 0x73, 0x73, 0x5f, 0x73, 0x77, 0x65
        /*0022*/ 	.byte	0x65, 0x70, 0x5f, 0x73, 0x72, 0x63, 0x2f, 0x69, 0x6e, 0x63, 0x6c, 0x75, 0x64, 0x65, 0x2f, 0x63
        /*0032*/ 	.byte	0x75, 0x74, 0x6c, 0x61, 0x73, 0x73, 0x2f, 0x67, 0x65, 0x6d, 0x6d, 0x2f, 0x63, 0x6f, 0x6c, 0x6c
        /*0042*/ 	.byte	0x65, 0x63, 0x74, 0x69, 0x76, 0x65, 0x2f, 0x73, 0x6d, 0x39, 0x30, 0x5f, 0x6d, 0x6d, 0x61, 0x5f
        /*0052*/ 	.byte	0x74, 0x6d, 0x61, 0x5f, 0x67, 0x6d, 0x6d, 0x61, 0x5f, 0x73, 0x73, 0x5f, 0x77, 0x61, 0x72, 0x70
        /*0062*/ 	.byte	0x73, 0x70, 0x65, 0x63, 0x69, 0x61, 0x6c, 0x69, 0x7a, 0x65, 0x64, 0x2e, 0x68, 0x70, 0x70, 0x00
	.type		__unnamed_1,@object
	.size		__unnamed_1,(.L_0 - __unnamed_1)
__unnamed_1:
        /*0072*/ 	.byte	0x76, 0x6f, 0x69, 0x64, 0x20, 0x63, 0x75, 0x74, 0x6c, 0x61, 0x73, 0x73, 0x3a, 0x3a, 0x67, 0x65
        /* <DEDUP_REMOVED lines=179> */
        /*0bb2*/ 	.byte	0x65, 0x6e, 0x74, 0x69, 0x74, 0x79, 0x5d, 0x00
.L_0:


//--------------------- .nv.shared._ZN7cutlass13device_kernelINS_4gemm6kernel13GemmUniversalIN4cute5tupleIJiiiiEEENS1_10collective13CollectiveMmaINS1_34MainloopSm90TmaGmmaWarpSpecializedILi9ENS5_IJNS4_1CILi1EEESB_SB_EEENS1_32KernelTmaWarpSpecializedPingpongEEENS5_IJNSA_ILi64EEENSA_ILi128EEESF_EEENS_6half_tENS5_IJlSB_lEEESI_NS5_IJSB_llEEENS4_8TiledMMAINS4_8MMA_AtomIJNS4_4SM904GMMA26MMA_64x128x16_F32F16F16_SSILNSO_5MajorE0ELSQ_1ELNSO_7ScaleInE1ELSR_1EEEEEENS4_6LayoutISC_NS5_IJNSA_ILi0EEESV_SV_EEEEENS5_IJNS4_10UnderscoreESY_SY_EEEEENS4_13SM90_TMA_LOADENS4_14ComposedLayoutINS4_7SwizzleILi3ELi4ELi3EEENS4_18smem_ptr_flag_bitsILi16EEENSU_INS5_IJNSA_ILi8EEESF_EEENS5_IJSF_SB_EEEEEEEvNS4_8identityES11_NS12_IS14_S16_NSU_INS5_IJSF_S17_EEENS5_IJSB_SF_EEEEEEEvS1C_EENS_8epilogue10collective6detail29Sm90TmaWarpSpecializedAdapterINS1J_15DefaultEpilogueISI_SJ_SJ_NS1I_6thread17LinearCombinationISI_Li1EffLNS1N_9ScaleType4KindE0ELNS_15FloatRoundStyleE2ESI_EENS1_15EpilogueDefaultEEEEEvvEEEEvNT_6ParamsE --------------------------
	.section	.nv.shared._ZN7cutlass13device_kernelINS_4gemm6kernel13GemmUniversalIN4cute5tupleIJiiiiEEENS1_10collective13CollectiveMmaINS1_34MainloopSm90TmaGmmaWarpSpecializedILi9ENS5_IJNS4_1CILi1EEESB_SB_EEENS1_32KernelTmaWarpSpecializedPingpongEEENS5_IJNSA_ILi64EEENSA_ILi128EEESF_EEENS_6half_tENS5_IJlSB_lEEESI_NS5_IJSB_llEEENS4_8TiledMMAINS4_8MMA_AtomIJNS4_4SM904GMMA26MMA_64x128x16_F32F16F16_SSILNSO_5MajorE0ELSQ_1ELNSO_7ScaleInE1ELSR_1EEEEEENS4_6LayoutISC_NS5_IJNSA_ILi0EEESV_SV_EEEEENS5_IJNS4_10UnderscoreESY_SY_EEEEENS4_13SM90_TMA_LOADENS4_14ComposedLayoutINS4_7SwizzleILi3ELi4ELi3EEENS4_18smem_ptr_flag_bitsILi16EEENSU_INS5_IJNSA_ILi8EEESF_EEENS5_IJSF_SB_EEEEEEEvNS4_8identityES11_NS12_IS14_S16_NSU_INS5_IJSF_S17_EEENS5_IJSB_SF_EEEEEEEvS1C_EENS_8epilogue10collective6detail29Sm90TmaWarpSpecializedAdapterINS1J_15DefaultEpilogueISI_SJ_SJ_NS1I_6thread17LinearCombinationISI_Li1EffLNS1N_9ScaleType4KindE0ELNS_15FloatRoundStyleE2ESI_EENS1_15EpilogueDefaultEEEEEvvEEEEvNT_6ParamsE,"aw",@nobits
	.sectionflags	@""
	.align	16
	.zero		1024


//--------------------- .nv.shared.reserved.0     --------------------------
	.section	.nv.shared.reserved.0,"aw",@nobits
	.weak		__nv_reservedSMEM_offset_0_alias
	.size		__nv_reservedSMEM_offset_0_alias, 0, 0
	.other		__nv_reservedSMEM_offset_0_alias,@"STO_CUDA_RESERVED_SHARED STV_DEFAULT"
__nv_reservedSMEM_offset_0_alias:
	.zero		0


//--------------------- .nv.global                --------------------------
	.section	.nv.global,"aw",@nobits
.nv.global:
	.type		_ZN40_INTERNAL_1791e193_4_k_cu_7c040736_163904cute1_E,@object
	.size		_ZN40_INTERNAL_1791e193_4_k_cu_7c040736_163904cute1_E,(_ZN40_INTERNAL_1791e193_4_k_cu_7c040736_163904cuda3std3__45__cpo6cbeginE - _ZN40_INTERNAL_1791e193_4_k_cu_7c040736_163904cute1_E)
_ZN40_INTERNAL_1791e193_4_k_cu_7c040736_163904cute1_E:
	.zero		1
	.type		_ZN40_INTERNAL_1791e193_4_k_cu_7c040736_163904cuda3std3__45__cpo6cbeginE,@object
	.size		_ZN40_INTERNAL_1791e193_4_k_cu_7c040736_163904cuda3std3__45__cpo6cbeginE,(_ZN40_INTERNAL_1791e193_4_k_cu_7c040736_163904cuda3std3__48in_placeE - _ZN40_INTERNAL_1791e193_4_k_cu_7c040736_163904cuda3std3__45__cpo6cbeginE)
_ZN40_INTERNAL_1791e193_4_k_cu_7c040736_163904cuda3std3__45__cpo6cbeginE:
	.zero		1
	.type		_ZN40_INTERNAL_1791e193_4_k_cu_7c040736_163904cuda3std3__48in_placeE,@object
	.size		_ZN40_INTERNAL_1791e193_4_k_cu_7c040736_163904cuda3std3__48in_placeE,(_ZN40_INTERNAL_1791e193_4_k_cu_7c040736_163904cuda3std6ranges3__45__cpo9iter_moveE - _ZN40_INTERNAL_1791e193_4_k_cu_7c040736_163904cuda3std3__48in_placeE)
_ZN40_INTERNAL_1791e193_4_k_cu_7c040736_163904cuda3std3__48in_placeE:
	.zero		1
	.type		_ZN40_INTERNAL_1791e193_4_k_cu_7c040736_163904cuda3std6ranges3__45__cpo9iter_moveE,@object
	.size		_ZN40_INTERNAL_1791e193_4_k_cu_7c040736_163904cuda3std6ranges3__45__cpo9iter_moveE,(_ZN40_INTERNAL_1791e193_4_k_cu_7c040736_163904cuda3std3__45__cpo5beginE - _ZN40_INTERNAL_1791e193_4_k_cu_7c040736_163904cuda3std6ranges3__45__cpo9iter_moveE)
_ZN40_INTERNAL_1791e193_4_k_cu_7c040736_163904cuda3std6ranges3__45__cpo9iter_moveE:
	.zero		1
	.type		_ZN40_INTERNAL_1791e193_4_k_cu_7c040736_163904cuda3std3__45__cpo5beginE,@object
	.size		_ZN40_INTERNAL_1791e193_4_k_cu_7c040736_163904cuda3std3__45__cpo5beginE,(_ZN40_INTERNAL_1791e193_4_k_cu_7c040736_163904cuda3std3__442_GLOBAL__N__1791e193_4_k_cu_7c040736_163906ignoreE - _ZN40_INTERNAL_1791e193_4_k_cu_7c040736_163904cuda3std3__45__cpo5beginE)
_ZN40_INTERNAL_1791e193_4_k_cu_7c040736_163904cuda3std3__45__cpo5beginE:
	.zero		1
	.type		_ZN40_INTERNAL_1791e193_4_k_cu_7c040736_163904cuda3std3__442_GLOBAL__N__1791e193_4_k_cu_7c040736_163906ignoreE,@object
	.size		_ZN40_INTERNAL_1791e193_4_k_cu_7c040736_163904cuda3std3__442_GLOBAL__N__1791e193_4_k_cu_7c040736_163906ignoreE,(_ZN40_INTERNAL_1791e193_4_k_cu_7c040736_163904cute7productE - _ZN40_INTERNAL_1791e193_4_k_cu_7c040736_163904cuda3std3__442_GLOBAL__N__1791e193_4_k_cu_7c040736_163906ignoreE)
_ZN40_INTERNAL_1791e193_4_k_cu_7c040736_163904cuda3std3__442_GLOBAL__N__1791e193_4_k_cu_7c040736_163906ignoreE:
	.zero		1
	.type		_ZN40_INTERNAL_1791e193_4_k_cu_7c040736_163904cute7productE,@object
	.size		_ZN40_INTERNAL_1791e193_4_k_cu_7c040736_163904cute7productE,(_ZN40_INTERNAL_1791e193_4_k_cu_7c040736_163904cuda3std3__45__cpo3endE - _ZN40_INTERNAL_1791e193_4_k_cu_7c040736_163904cute7productE)
_ZN40_INTERNAL_1791e193_4_k_cu_7c040736_163904cute7productE:
	.zero		1
	.type		_ZN40_INTERNAL_1791e193_4_k_cu_7c040736_163904cuda3std3__45__cpo3endE,@object
	.size		_ZN40_INTERNAL_1791e193_4_k_cu_7c040736_163904cuda3std3__45__cpo3endE,(_ZN40_INTERNAL_1791e193_4_k_cu_7c040736_163904cuda3std3__419piecewise_constructE - _ZN40_INTERNAL_1791e193_4_k_cu_7c040736_163904cuda3std3__45__cpo3endE)
_ZN40_INTERNAL_1791e193_4_k_cu_7c040736_163904cuda3std3__45__cpo3endE:
	.zero		1
	.type		_ZN40_INTERNAL_1791e193_4_k_cu_7c040736_163904cuda3std3__419piecewise_constructE,@object
	.size		_ZN40_INTERNAL_1791e193_4_k_cu_7c040736_163904cuda3std3__419piecewise_constructE,(_ZN40_INTERNAL_1791e193_4_k_cu_7c040736_163904cuda3std3__45__cpo4cendE - _ZN40_INTERNAL_1791e193_4_k_cu_7c040736_163904cuda3std3__419piecewise_constructE)
_ZN40_INTERNAL_1791e193_4_k_cu_7c040736_163904cuda3std3__419piecewise_constructE:
	.zero		1
	.type		_ZN40_INTERNAL_1791e193_4_k_cu_7c040736_163904cuda3std3__45__cpo4cendE,@object
	.size		_ZN40_INTERNAL_1791e193_4_k_cu_7c040736_163904cuda3std3__45__cpo4cendE,(_ZN40_INTERNAL_1791e193_4_k_cu_7c040736_163904cuda3std6ranges3__45__cpo4swapE - _ZN40_INTERNAL_1791e193_4_k_cu_7c040736_163904cuda3std3__45__cpo4cendE)
_ZN40_INTERNAL_1791e193_4_k_cu_7c040736_163904cuda3std3__45__cpo4cendE:
	.zero		1
	.type		_ZN40_INTERNAL_1791e193_4_k_cu_7c040736_163904cuda3std6ranges3__45__cpo4swapE,@object
	.size		_ZN40_INTERNAL_1791e193_4_k_cu_7c040736_163904cuda3std6ranges3__45__cpo4swapE,(.L_8 - _ZN40_INTERNAL_1791e193_4_k_cu_7c040736_163904cuda3std6ranges3__45__cpo4swapE)
_ZN40_INTERNAL_1791e193_4_k_cu_7c040736_163904cuda3std6ranges3__45__cpo4swapE:
	.zero		1
.L_8:


//--------------------- .nv.constant0._ZN7cutlass13device_kernelINS_4gemm6kernel13GemmUniversalIN4cute5tupleIJiiiiEEENS1_10collective13CollectiveMmaINS1_34MainloopSm90TmaGmmaWarpSpecializedILi9ENS5_IJNS4_1CILi1EEESB_SB_EEENS1_32KernelTmaWarpSpecializedPingpongEEENS5_IJNSA_ILi64EEENSA_ILi128EEESF_EEENS_6half_tENS5_IJlSB_lEEESI_NS5_IJSB_llEEENS4_8TiledMMAINS4_8MMA_AtomIJNS4_4SM904GMMA26MMA_64x128x16_F32F16F16_SSILNSO_5MajorE0ELSQ_1ELNSO_7ScaleInE1ELSR_1EEEEEENS4_6LayoutISC_NS5_IJNSA_ILi0EEESV_SV_EEEEENS5_IJNS4_10UnderscoreESY_SY_EEEEENS4_13SM90_TMA_LOADENS4_14ComposedLayoutINS4_7SwizzleILi3ELi4ELi3EEENS4_18smem_ptr_flag_bitsILi16EEENSU_INS5_IJNSA_ILi8EEESF_EEENS5_IJSF_SB_EEEEEEEvNS4_8identityES11_NS12_IS14_S16_NSU_INS5_IJSF_S17_EEENS5_IJSB_SF_EEEEEEEvS1C_EENS_8epilogue10collective6detail29Sm90TmaWarpSpecializedAdapterINS1J_15DefaultEpilogueISI_SJ_SJ_NS1I_6thread17LinearCombinationISI_Li1EffLNS1N_9ScaleType4KindE0ELNS_15FloatRoundStyleE2ESI_EENS1_15EpilogueDefaultEEEEEvvEEEEvNT_6ParamsE --------------------------
	.section	.nv.constant0._ZN7cutlass13device_kernelINS_4gemm6kernel13GemmUniversalIN4cute5tupleIJiiiiEEENS1_10collective13CollectiveMmaINS1_34MainloopSm90TmaGmmaWarpSpecializedILi9ENS5_IJNS4_1CILi1EEESB_SB_EEENS1_32KernelTmaWarpSpecializedPingpongEEENS5_IJNSA_ILi64EEENSA_ILi128EEESF_EEENS_6half_tENS5_IJlSB_lEEESI_NS5_IJSB_llEEENS4_8TiledMMAINS4_8MMA_AtomIJNS4_4SM904GMMA26MMA_64x128x16_F32F16F16_SSILNSO_5MajorE0ELSQ_1ELNSO_7ScaleInE1ELSR_1EEEEEENS4_6LayoutISC_NS5_IJNSA_ILi0EEESV_SV_EEEEENS5_IJNS4_10UnderscoreESY_SY_EEEEENS4_13SM90_TMA_LOADENS4_14ComposedLayoutINS4_7SwizzleILi3ELi4ELi3EEENS4_18smem_ptr_flag_bitsILi16EEENSU_INS5_IJNSA_ILi8EEESF_EEENS5_IJSF_SB_EEEEEEEvNS4_8identityES11_NS12_IS14_S16_NSU_INS5_IJSF_S17_EEENS5_IJSB_SF_EEEEEEEvS1C_EENS_8epilogue10collective6detail29Sm90TmaWarpSpecializedAdapterINS1J_15DefaultEpilogueISI_SJ_SJ_NS1I_6thread17LinearCombinationISI_Li1EffLNS1N_9ScaleType4KindE0ELNS_15FloatRoundStyleE2ESI_EENS1_15EpilogueDefaultEEEEEvvEEEEvNT_6ParamsE,"a",@progbits
	.sectionflags	@""
	.align	4
.nv.constant0._ZN7cutlass13device_kernelINS_4gemm6kernel13GemmUniversalIN4cute5tupleIJiiiiEEENS1_10collective13CollectiveMmaINS1_34MainloopSm90TmaGmmaWarpSpecializedILi9ENS5_IJNS4_1CILi1EEESB_SB_EEENS1_32KernelTmaWarpSpecializedPingpongEEENS5_IJNSA_ILi64EEENSA_ILi128EEESF_EEENS_6half_tENS5_IJlSB_lEEESI_NS5_IJSB_llEEENS4_8TiledMMAINS4_8MMA_AtomIJNS4_4SM904GMMA26MMA_64x128x16_F32F16F16_SSILNSO_5MajorE0ELSQ_1ELNSO_7ScaleInE1ELSR_1EEEEEENS4_6LayoutISC_NS5_IJNSA_ILi0EEESV_SV_EEEEENS5_IJNS4_10UnderscoreESY_SY_EEEEENS4_13SM90_TMA_LOADENS4_14ComposedLayoutINS4_7SwizzleILi3ELi4ELi3EEENS4_18smem_ptr_flag_bitsILi16EEENSU_INS5_IJNSA_ILi8EEESF_EEENS5_IJSF_SB_EEEEEEEvNS4_8identityES11_NS12_IS14_S16_NSU_INS5_IJSF_S17_EEENS5_IJSB_SF_EEEEEEEvS1C_EENS_8epilogue10collective6detail29Sm90TmaWarpSpecializedAdapterINS1J_15DefaultEpilogueISI_SJ_SJ_NS1I_6thread17LinearCombinationISI_Li1EffLNS1N_9ScaleType4KindE0ELNS_15FloatRoundStyleE2ESI_EENS1_15EpilogueDefaultEEEEEvvEEEEvNT_6ParamsE:
	.zero		1664


//--------------------- SYMBOLS --------------------------

	.type		.nv.reservedSmem.offset0,@object
	.size		.nv.reservedSmem.offset0,0x4
	.type		__assertfail,@function
